	.target	sm_90a

	.elftype	@"ET_EXEC"


//--------------------- .note.nv.tkinfo           --------------------------
	.section	.note.nv.tkinfo,"",@"SHT_NOTE"
	.sectionflags	@"SHF_NOTE_NV_TKINFO"
	.tkinfo
        /*0018*/ 	.word	0x00000002
        /*0030*/ 	.string	""
        /*0030*/ 	.string	"ptxas"
        /*0030*/ 	.string	"Cuda compilation tools, release 13.0, V13.0.88"
        /*0030*/ 	.string	"Build cuda_13.0.r13.0/compiler.36424714_0"
        /*0030*/ 	.string	"-arch sm_90a -m 64 "



//--------------------- .note.nv.cuinfo           --------------------------
	.section	.note.nv.cuinfo,"",@"SHT_NOTE"
	.sectionflags	@"SHF_NOTE_NV_CUINFO"
        /*0018*/ 	.short	0x0002
        /*001a*/ 	.short	0x005a
        /*001c*/ 	.short	0x0082
	.zero		2


//--------------------- .nv.info                  --------------------------
	.section	.nv.info,"",@"SHT_CUDA_INFO"
	.align	4


	//----- nvinfo : EIATTR_REGCOUNT
	.align		4
        /*0000*/ 	.byte	0x04, 0x2f
        /*0002*/ 	.short	(.L_12 - .L_11)
	.align		4
.L_11:
        /*0004*/ 	.word	index@(_ZN7cutlass13device_kernelINS_4gemm6kernel13GemmUniversalIN4cute5tupleIJiiiiEEENS1_10collective13CollectiveMmaINS1_37MainloopSm90TmaGmmaWarpSpecializedFP8ILi14ENS5_IJNS4_1CILi1EEESB_SB_EEENS1_32KernelTmaWarpSpecializedPingpongEEENS5_IJNSA_ILi64EEESF_NSA_ILi128EEEEEENS_12float_e4m3_tENS5_IJlSB_lEEESI_SJ_NS4_8TiledMMAINS4_8MMA_AtomIJNS4_4SM904GMMA30MMA_64x64x32_F32E4M3E4M3_SS_TNILNSN_7ScaleInE1ELSP_1EEEEEENS4_6LayoutISC_NS5_IJNSA_ILi0EEEST_ST_EEEEENS5_IJNS4_10UnderscoreESW_SW_EEEEENS4_13SM90_TMA_LOADENS4_14ComposedLayoutINS4_7SwizzleILi3ELi4ELi3EEENS4_18smem_ptr_flag_bitsILi8EEENSS_INS5_IJNSA_ILi8EEESG_EEENS5_IJSG_SB_EEEEEEEvNS4_8identityESZ_S19_vS1A_EENS_8epilogue10collective6detail29Sm90TmaWarpSpecializedAdapterINS1D_15DefaultEpilogueISI_SJ_SJ_NS1C_6thread17LinearCombinationISI_Li1EffLNS1H_9ScaleType4KindE0ELNS_15FloatRoundStyleE2ESI_EENS1_15EpilogueDefaultEEEEEvvEEEEvNT_6ParamsE)
        /*0008*/ 	.word	0x000000a8


	//----- nvinfo : EIATTR_FRAME_SIZE
	.align		4
.L_12:
        /*000c*/ 	.byte	0x04, 0x11
        /*000e*/ 	.short	(.L_14 - .L_13)
	.align		4
.L_13:
        /*0010*/ 	.word	index@(_ZN7cutlass13device_kernelINS_4gemm6kernel13GemmUniversalIN4cute5tupleIJiiiiEEENS1_10collective13CollectiveMmaINS1_37MainloopSm90TmaGmmaWarpSpecializedFP8ILi14ENS5_IJNS4_1CILi1EEESB_SB_EEENS1_32KernelTmaWarpSpecializedPingpongEEENS5_IJNSA_ILi64EEESF_NSA_ILi128EEEEEENS_12float_e4m3_tENS5_IJlSB_lEEESI_SJ_NS4_8TiledMMAINS4_8MMA_AtomIJNS4_4SM904GMMA30MMA_64x64x32_F32E4M3E4M3_SS_TNILNSN_7ScaleInE1ELSP_1EEEEEENS4_6LayoutISC_NS5_IJNSA_ILi0EEEST_ST_EEEEENS5_IJNS4_10UnderscoreESW_SW_EEEEENS4_13SM90_TMA_LOADENS4_14ComposedLayoutINS4_7SwizzleILi3ELi4ELi3EEENS4_18smem_ptr_flag_bitsILi8EEENSS_INS5_IJNSA_ILi8EEESG_EEENS5_IJSG_SB_EEEEEEEvNS4_8identityESZ_S19_vS1A_EENS_8epilogue10collective6detail29Sm90TmaWarpSpecializedAdapterINS1D_15DefaultEpilogueISI_SJ_SJ_NS1C_6thread17LinearCombinationISI_Li1EffLNS1H_9ScaleType4KindE0ELNS_15FloatRoundStyleE2ESI_EENS1_15EpilogueDefaultEEEEEvvEEEEvNT_6ParamsE)
        /*0014*/ 	.word	0x00000000


	//----- nvinfo : EIATTR_MIN_STACK_SIZE
	.align		4
.L_14:
        /*0018*/ 	.byte	0x04, 0x12
        /*001a*/ 	.short	(.L_16 - .L_15)
	.align		4
.L_15:
        /*001c*/ 	.word	index@(_ZN7cutlass13device_kernelINS_4gemm6kernel13GemmUniversalIN4cute5tupleIJiiiiEEENS1_10collective13CollectiveMmaINS1_37MainloopSm90TmaGmmaWarpSpecializedFP8ILi14ENS5_IJNS4_1CILi1EEESB_SB_EEENS1_32KernelTmaWarpSpecializedPingpongEEENS5_IJNSA_ILi64EEESF_NSA_ILi128EEEEEENS_12float_e4m3_tENS5_IJlSB_lEEESI_SJ_NS4_8TiledMMAINS4_8MMA_AtomIJNS4_4SM904GMMA30MMA_64x64x32_F32E4M3E4M3_SS_TNILNSN_7ScaleInE1ELSP_1EEEEEENS4_6LayoutISC_NS5_IJNSA_ILi0EEEST_ST_EEEEENS5_IJNS4_10UnderscoreESW_SW_EEEEENS4_13SM90_TMA_LOADENS4_14ComposedLayoutINS4_7SwizzleILi3ELi4ELi3EEENS4_18smem_ptr_flag_bitsILi8EEENSS_INS5_IJNSA_ILi8EEESG_EEENS5_IJSG_SB_EEEEEEEvNS4_8identityESZ_S19_vS1A_EENS_8epilogue10collective6detail29Sm90TmaWarpSpecializedAdapterINS1D_15DefaultEpilogueISI_SJ_SJ_NS1C_6thread17LinearCombinationISI_Li1EffLNS1H_9ScaleType4KindE0ELNS_15FloatRoundStyleE2ESI_EENS1_15EpilogueDefaultEEEEEvvEEEEvNT_6ParamsE)
        /*0020*/ 	.word	0x00000000
.L_16:


//--------------------- .nv.compat                --------------------------
	.section	.nv.compat,"",@"SHT_CUDA_COMPAT_INFO"
	.align	4
        /*0000*/ 	.byte	0x02, 0x09, 0x01, 0x00, 0x02, 0x02, 0x04, 0x00, 0x02, 0x05, 0x05, 0x00, 0x03, 0x07, 0x01, 0x01
        /*0010*/ 	.byte	0x02, 0x03, 0x01, 0x00, 0x02, 0x06, 0x01, 0x00, 0x04, 0x0b, 0x08, 0x00, 0x00, 0x00, 0x00, 0x00
        /*0020*/ 	.byte	0x00, 0x00, 0x00, 0x00


//--------------------- .nv.info._ZN7cutlass13device_kernelINS_4gemm6kernel13GemmUniversalIN4cute5tupleIJiiiiEEENS1_10collective13CollectiveMmaINS1_37MainloopSm90TmaGmmaWarpSpecializedFP8ILi14ENS5_IJNS4_1CILi1EEESB_SB_EEENS1_32KernelTmaWarpSpecializedPingpongEEENS5_IJNSA_ILi64EEESF_NSA_ILi128EEEEEENS_12float_e4m3_tENS5_IJlSB_lEEESI_SJ_NS4_8TiledMMAINS4_8MMA_AtomIJNS4_4SM904GMMA30MMA_64x64x32_F32E4M3E4M3_SS_TNILNSN_7ScaleInE1ELSP_1EEEEEENS4_6LayoutISC_NS5_IJNSA_ILi0EEEST_ST_EEEEENS5_IJNS4_10UnderscoreESW_SW_EEEEENS4_13SM90_TMA_LOADENS4_14ComposedLayoutINS4_7SwizzleILi3ELi4ELi3EEENS4_18smem_ptr_flag_bitsILi8EEENSS_INS5_IJNSA_ILi8EEESG_EEENS5_IJSG_SB_EEEEEEEvNS4_8identityESZ_S19_vS1A_EENS_8epilogue10collective6detail29Sm90TmaWarpSpecializedAdapterINS1D_15DefaultEpilogueISI_SJ_SJ_NS1C_6thread17LinearCombinationISI_Li1EffLNS1H_9ScaleType4KindE0ELNS_15FloatRoundStyleE2ESI_EENS1_15EpilogueDefaultEEEEEvvEEEEvNT_6ParamsE --------------------------
	.section	.nv.info._ZN7cutlass13device_kernelINS_4gemm6kernel13GemmUniversalIN4cute5tupleIJiiiiEEENS1_10collective13CollectiveMmaINS1_37MainloopSm90TmaGmmaWarpSpecializedFP8ILi14ENS5_IJNS4_1CILi1EEESB_SB_EEENS1_32KernelTmaWarpSpecializedPingpongEEENS5_IJNSA_ILi64EEESF_NSA_ILi128EEEEEENS_12float_e4m3_tENS5_IJlSB_lEEESI_SJ_NS4_8TiledMMAINS4_8MMA_AtomIJNS4_4SM904GMMA30MMA_64x64x32_F32E4M3E4M3_SS_TNILNSN_7ScaleInE1ELSP_1EEEEEENS4_6LayoutISC_NS5_IJNSA_ILi0EEEST_ST_EEEEENS5_IJNS4_10UnderscoreESW_SW_EEEEENS4_13SM90_TMA_LOADENS4_14ComposedLayoutINS4_7SwizzleILi3ELi4ELi3EEENS4_18smem_ptr_flag_bitsILi8EEENSS_INS5_IJNSA_ILi8EEESG_EEENS5_IJSG_SB_EEEEEEEvNS4_8identityESZ_S19_vS1A_EENS_8epilogue10collective6detail29Sm90TmaWarpSpecializedAdapterINS1D_15DefaultEpilogueISI_SJ_SJ_NS1C_6thread17LinearCombinationISI_Li1EffLNS1H_9ScaleType4KindE0ELNS_15FloatRoundStyleE2ESI_EENS1_15EpilogueDefaultEEEEEvvEEEEvNT_6ParamsE,"",@"SHT_CUDA_INFO"
	.sectionflags	@""
	.align	4


	//----- nvinfo : EIATTR_CUDA_API_VERSION
	.align		4
        /*0000*/ 	.byte	0x04, 0x37
        /*0002*/ 	.short	(.L_18 - .L_17)
.L_17:
        /*0004*/ 	.word	0x00000082


	//----- nvinfo : EIATTR_KPARAM_INFO
	.align		4
.L_18:
        /*0008*/ 	.byte	0x04, 0x17
        /*000a*/ 	.short	(.L_20 - .L_19)
.L_19:
        /*000c*/ 	.word	0x00000000
        /*0010*/ 	.short	0x0000
        /*0012*/ 	.short	0x0070
        /*0014*/ 	.byte	0x00, 0xf0, 0x01, 0x10


	//----- nvinfo : EIATTR_SPARSE_MMA_MASK
	.align		4
.L_20:
        /*0018*/ 	.byte	0x03, 0x50
        /*001a*/ 	.short	0x0000


	//----- nvinfo : EIATTR_MAXREG_COUNT
	.align		4
        /*001c*/ 	.byte	0x03, 0x1b
        /*001e*/ 	.short	0x00a8


	//----- nvinfo : EIATTR_NUM_BARRIERS
	.align		4
        /*0020*/ 	.byte	0x02, 0x4c
        /*0022*/ 	.byte	0x01
	.zero		1


	//----- nvinfo : EIATTR_MERCURY_ISA_VERSION
	.align		4
        /*0024*/ 	.byte	0x03, 0x5f
        /*0026*/ 	.short	0x0101


	//----- nvinfo : EIATTR_INT_WARP_WIDE_INSTR_OFFSETS
	.align		4
        /*0028*/ 	.byte	0x04, 0x31
        /*002a*/ 	.short	(.L_22 - .L_21)


	//   ....[0]....
.L_21:
        /*002c*/ 	.word	0x00000590


	//   ....[1]....
        /*0030*/ 	.word	0x000005b0


	//   ....[2]....
        /*0034*/ 	.word	0x00000630


	//   ....[3]....
        /*0038*/ 	.word	0x00000640


	//   ....[4]....
        /*003c*/ 	.word	0x00000650


	//   ....[5]....
        /*0040*/ 	.word	0x00000670


	//   ....[6]....
        /*0044*/ 	.word	0x000006f0


	//   ....[7]....
        /*0048*/ 	.word	0x00000710


	//----- nvinfo : EIATTR_COOP_GROUP_MASK_REGIDS
	.align		4
.L_22:
        /*004c*/ 	.byte	0x04, 0x29
        /*004e*/ 	.short	(.L_24 - .L_23)


	//   ....[0]....
.L_23:
        /*0050*/ 	.word	0xffffffff


	//   ....[1]....
        /*0054*/ 	.word	0xffffffff


	//   ....[2]....
        /*0058*/ 	.word	0xffffffff


	//   ....[3]....
        /*005c*/ 	.word	0xffffffff


	//   ....[4]....
        /*0060*/ 	.word	0xffffffff


	//   ....[5]....
        /*0064*/ 	.word	0xffffffff


	//----- nvinfo : EIATTR_COOP_GROUP_INSTR_OFFSETS
	.align		4
.L_24:
        /*0068*/ 	.byte	0x04, 0x28
        /*006a*/ 	.short	(.L_26 - .L_25)


	//   ....[0]....
.L_25:
        /*006c*/ 	.word	0x00000060


	//   ....[1]....
        /*0070*/ 	.word	0x00000070


	//   ....[2]....
        /*0074*/ 	.word	0x00000130


	//   ....[3]....
        /*0078*/ 	.word	0x00000430


	//   ....[4]....
        /*007c*/ 	.word	0x00000470


	//   ....[5]....
        /*0080*/ 	.word	0x000004b0


	//----- nvinfo : EIATTR_REG_RECONFIG
	.align		4
.L_26:
        /*0084*/ 	.byte	0x01, 0x54
	.zero		2


	//----- nvinfo : EIATTR_MBARRIER_INSTR_OFFSETS
	.align		4
        /*0088*/ 	.byte	0x04, 0x39
        /*008a*/ 	.short	(.L_28 - .L_27)


	//   ....[0]....
.L_27:
        /*008c*/ 	.word	0x00000250
        /*0090*/ 	.word	0x000000ff
        /*0094*/ 	.word	0x00000000
        /*0098*/ 	.short	0x0100
        /*009a*/ 	.byte	0x08
	.zero		1


	//   ....[1]....
        /*009c*/ 	.word	0x00000260
        /*00a0*/ 	.word	0x000000ff
        /*00a4*/ 	.word	0x00000070
        /*00a8*/ 	.short	0x0100
        /*00aa*/ 	.byte	0x08
	.zero		1


	//   ....[2]....
        /*00ac*/ 	.word	0x00000270
        /*00b0*/ 	.word	0x000000ff
        /*00b4*/ 	.word	0x00000008
        /*00b8*/ 	.short	0x0100
        /*00ba*/ 	.byte	0x08
	.zero		1


	//   ....[3]....
        /*00bc*/ 	.word	0x00000280
        /*00c0*/ 	.word	0x000000ff
        /*00c4*/ 	.word	0x00000078
        /*00c8*/ 	.short	0x0100
        /*00ca*/ 	.byte	0x08
	.zero		1


	//   ....[4]....
        /*00cc*/ 	.word	0x00000290
        /*00d0*/ 	.word	0x000000ff
        /*00d4*/ 	.word	0x00000010
        /*00d8*/ 	.short	0x0100
        /*00da*/ 	.byte	0x08
	.zero		1


	//   ....[5]....
        /*00dc*/ 	.word	0x000002a0
        /*00e0*/ 	.word	0x000000ff
        /*00e4*/ 	.word	0x00000080
        /*00e8*/ 	.short	0x0100
        /*00ea*/ 	.byte	0x08
	.zero		1


	//   ....[6]....
        /*00ec*/ 	.word	0x000002b0
        /*00f0*/ 	.word	0x000000ff
        /*00f4*/ 	.word	0x00000018
        /*00f8*/ 	.short	0x0100
        /*00fa*/ 	.byte	0x08
	.zero		1


	//   ....[7]....
        /*00fc*/ 	.word	0x000002c0
        /*0100*/ 	.word	0x000000ff
        /*0104*/ 	.word	0x00000088
        /*0108*/ 	.short	0x0100
        /*010a*/ 	.byte	0x08
	.zero		1


	//   ....[8]....
        /*010c*/ 	.word	0x000002d0
        /*0110*/ 	.word	0x000000ff
        /*0114*/ 	.word	0x00000020
        /*0118*/ 	.short	0x0100
        /*011a*/ 	.byte	0x08
	.zero		1


	//   ....[9]....
        /*011c*/ 	.word	0x000002e0
        /*0120*/ 	.word	0x000000ff
        /*0124*/ 	.word	0x00000090
        /*0128*/ 	.short	0x0100
        /*012a*/ 	.byte	0x08
	.zero		1


	//   ....[10]....
        /*012c*/ 	.word	0x000002f0
        /*0130*/ 	.word	0x000000ff
        /*0134*/ 	.word	0x00000028
        /*0138*/ 	.short	0x0100
        /*013a*/ 	.byte	0x08
	.zero		1


	//   ....[11]....
        /*013c*/ 	.word	0x00000300
        /*0140*/ 	.word	0x000000ff
        /*0144*/ 	.word	0x00000098
        /*0148*/ 	.short	0x0100
        /*014a*/ 	.byte	0x08
	.zero		1


	//   ....[12]....
        /*014c*/ 	.word	0x00000310
        /*0150*/ 	.word	0x000000ff
        /*0154*/ 	.word	0x00000030
        /*0158*/ 	.short	0x0100
        /*015a*/ 	.byte	0x08
	.zero		1


	//   ....[13]....
        /*015c*/ 	.word	0x00000320
        /*0160*/ 	.word	0x000000ff
        /*0164*/ 	.word	0x000000a0
        /*0168*/ 	.short	0x0100
        /*016a*/ 	.byte	0x08
	.zero		1


	//   ....[14]....
        /*016c*/ 	.word	0x00000330
        /*0170*/ 	.word	0x000000ff
        /*0174*/ 	.word	0x00000038
        /*0178*/ 	.short	0x0100
        /*017a*/ 	.byte	0x08
	.zero		1


	//   ....[15]....
        /*017c*/ 	.word	0x00000340
        /*0180*/ 	.word	0x000000ff
        /*0184*/ 	.word	0x000000a8
        /*0188*/ 	.short	0x0100
        /*018a*/ 	.byte	0x08
	.zero		1


	//   ....[16]....
        /*018c*/ 	.word	0x00000350
        /*0190*/ 	.word	0x000000ff
        /*0194*/ 	.word	0x00000040
        /*0198*/ 	.short	0x0100
        /*019a*/ 	.byte	0x08
	.zero		1


	//   ....[17]....
        /*019c*/ 	.word	0x00000360
        /*01a0*/ 	.word	0x000000ff
        /*01a4*/ 	.word	0x000000b0
        /*01a8*/ 	.short	0x0100
        /*01aa*/ 	.byte	0x08
	.zero		1


	//   ....[18]....
        /*01ac*/ 	.word	0x00000370
        /*01b0*/ 	.word	0x000000ff
        /*01b4*/ 	.word	0x00000048
        /*01b8*/ 	.short	0x0100
        /*01ba*/ 	.byte	0x08
	.zero		1


	//   ....[19]....
        /*01bc*/ 	.word	0x00000380
        /*01c0*/ 	.word	0x000000ff
        /*01c4*/ 	.word	0x000000b8
        /*01c8*/ 	.short	0x0100
        /*01ca*/ 	.byte	0x08
	.zero		1


	//   ....[20]....
        /*01cc*/ 	.word	0x00000390
        /*01d0*/ 	.word	0x000000ff
        /*01d4*/ 	.word	0x00000050
        /*01d8*/ 	.short	0x0100
        /*01da*/ 	.byte	0x08
	.zero		1


	//   ....[21]....
        /*01dc*/ 	.word	0x000003a0
        /*01e0*/ 	.word	0x000000ff
        /*01e4*/ 	.word	0x000000c0
        /*01e8*/ 	.short	0x0100
        /*01ea*/ 	.byte	0x08
	.zero		1


	//   ....[22]....
        /*01ec*/ 	.word	0x000003b0
        /*01f0*/ 	.word	0x000000ff
        /*01f4*/ 	.word	0x00000058
        /*01f8*/ 	.short	0x0100
        /*01fa*/ 	.byte	0x08
	.zero		1


	//   ....[23]....
        /*01fc*/ 	.word	0x000003c0
        /*0200*/ 	.word	0x000000ff
        /*0204*/ 	.word	0x000000c8
        /*0208*/ 	.short	0x0100
        /*020a*/ 	.byte	0x08
	.zero		1


	//   ....[24]....
        /*020c*/ 	.word	0x000003d0
        /*0210*/ 	.word	0x000000ff
        /*0214*/ 	.word	0x00000060
        /*0218*/ 	.short	0x0100
        /*021a*/ 	.byte	0x08
	.zero		1


	//   ....[25]....
        /*021c*/ 	.word	0x000003e0
        /*0220*/ 	.word	0x000000ff
        /*0224*/ 	.word	0x000000d0
        /*0228*/ 	.short	0x0100
        /*022a*/ 	.byte	0x08
	.zero		1


	//   ....[26]....
        /*022c*/ 	.word	0x000003f0
        /*0230*/ 	.word	0x000000ff
        /*0234*/ 	.word	0x00000068
        /*0238*/ 	.short	0x0100
        /*023a*/ 	.byte	0x08
	.zero		1


	//   ....[27]....
        /*023c*/ 	.word	0x00000400
        /*0240*/ 	.word	0x000000ff
        /*0244*/ 	.word	0x000000d8
        /*0248*/ 	.short	0x0100
        /*024a*/ 	.byte	0x08
	.zero		1


	//   ....[28]....
        /*024c*/ 	.word	0x00000740
        /*0250*/ 	.word	0x000000ff
        /*0254*/ 	.word	0x00000110
        /*0258*/ 	.short	0x0100
        /*025a*/ 	.byte	0x08
	.zero		1


	//   ....[29]....
        /*025c*/ 	.word	0x00000790
        /*0260*/ 	.word	0x000000ff
        /*0264*/ 	.word	0x00000118
        /*0268*/ 	.short	0x0100
        /*026a*/ 	.byte	0x08
	.zero		1


	//   ....[30]....
        /*026c*/ 	.word	0x000007b0
        /*0270*/ 	.word	0x000000ff
        /*0274*/ 	.word	0x000000f0
        /*0278*/ 	.short	0x0100
        /*027a*/ 	.byte	0x09
	.zero		1


	//   ....[31]....
        /*027c*/ 	.word	0x000007c0
        /*0280*/ 	.word	0x000000ff
        /*0284*/ 	.word	0x000000f8
        /*0288*/ 	.short	0x0100
        /*028a*/ 	.byte	0x09
	.zero		1


	//   ....[32]....
        /*028c*/ 	.word	0x000007d0
        /*0290*/ 	.word	0x000000ff
        /*0294*/ 	.word	0x00000100
        /*0298*/ 	.short	0x0100
        /*029a*/ 	.byte	0x09
	.zero		1


	//   ....[33]....
        /*029c*/ 	.word	0x000007e0
        /*02a0*/ 	.word	0x000000ff
        /*02a4*/ 	.word	0x00000108
        /*02a8*/ 	.short	0x0100
        /*02aa*/ 	.byte	0x09
	.zero		1


	//   ....[34]....
        /*02ac*/ 	.word	0x00001620
        /*02b0*/ 	.word	0x000000ff
        /*02b4*/ 	.word	0xfffffff8
        /*02b8*/ 	.short	0x010a
        /*02ba*/ 	.byte	0x0b
	.zero		1


	//   ....[35]....
        /*02bc*/ 	.word	0x000018f0
        /*02c0*/ 	.word	0x000000ff
        /*02c4*/ 	.word	0x00000000
        /*02c8*/ 	.short	0x010a
        /*02ca*/ 	.byte	0x06
	.zero		1


	//   ....[36]....
        /*02cc*/ 	.word	0x00001930
        /*02d0*/ 	.word	0x000000ff
        /*02d4*/ 	.word	0x00000000
        /*02d8*/ 	.short	0x010a
        /*02da*/ 	.byte	0x06
	.zero		1


	//   ....[37]....
        /*02dc*/ 	.word	0x00001f60
        /*02e0*/ 	.word	0x000000ff
        /*02e4*/ 	.word	0x00000000
        /*02e8*/ 	.short	0x010a
        /*02ea*/ 	.byte	0x10
	.zero		1


	//   ....[38]....
        /*02ec*/ 	.word	0x00001fa0
        /*02f0*/ 	.word	0x000000ff
        /*02f4*/ 	.word	0x00000000
        /*02f8*/ 	.short	0x010a
        /*02fa*/ 	.byte	0x10
	.zero		1


	//   ....[39]....
        /*02fc*/ 	.word	0x00002440
        /*0300*/ 	.word	0x000000ff
        /*0304*/ 	.word	0x00000000
        /*0308*/ 	.short	0x0101
        /*030a*/ 	.byte	0x08
	.zero		1


	//   ....[40]....
        /*030c*/ 	.word	0x000027b0
        /*0310*/ 	.word	0x0000000f
        /*0314*/ 	.word	0x00000000
        /*0318*/ 	.short	0x0101
        /*031a*/ 	.byte	0x17
	.zero		1


	//   ....[41]....
        /*031c*/ 	.word	0x000028a0
        /*0320*/ 	.word	0x000000ff
        /*0324*/ 	.word	0x00000000
        /*0328*/ 	.short	0x0101
        /*032a*/ 	.byte	0x08
	.zero		1


	//   ....[42]....
        /*032c*/ 	.word	0x00002950
        /*0330*/ 	.word	0x000000ff
        /*0334*/ 	.word	0x00000008
        /*0338*/ 	.short	0x010a
        /*033a*/ 	.byte	0x0b
	.zero		1


	//   ....[43]....
        /*033c*/ 	.word	0x000051c0
        /*0340*/ 	.word	0x00000004
        /*0344*/ 	.word	0x00000000
        /*0348*/ 	.short	0x0101
        /*034a*/ 	.byte	0x17
	.zero		1


	//   ....[44]....
        /*034c*/ 	.word	0x00005aa0
        /*0350*/ 	.word	0x00000013
        /*0354*/ 	.word	0x00000070
        /*0358*/ 	.short	0x010a
        /*035a*/ 	.byte	0x3f
	.zero		1


	//   ....[45]....
        /*035c*/ 	.word	0x00005e00
        /*0360*/ 	.word	0x0000000a
        /*0364*/ 	.word	0x00000118
        /*0368*/ 	.short	0x0101
        /*036a*/ 	.byte	0x3f
	.zero		1


	//   ....[46]....
        /*036c*/ 	.word	0x00006560
        /*0370*/ 	.word	0x00000005
        /*0374*/ 	.word	0x00000000
        /*0378*/ 	.short	0x010a
        /*037a*/ 	.byte	0x3f
	.zero		1


	//   ....[47]....
        /*037c*/ 	.word	0x000065e0
        /*0380*/ 	.word	0x00000007
        /*0384*/ 	.word	0x00000000
        /*0388*/ 	.short	0x010a
        /*038a*/ 	.byte	0x3f
	.zero		1


	//   ....[48]....
        /*038c*/ 	.word	0x00006670
        /*0390*/ 	.word	0x00000006
        /*0394*/ 	.word	0x00000000
        /*0398*/ 	.short	0x010a
        /*039a*/ 	.byte	0x3f
	.zero		1


	//   ....[49]....
        /*039c*/ 	.word	0x00006700
        /*03a0*/ 	.word	0x00000009
        /*03a4*/ 	.word	0x00000000
        /*03a8*/ 	.short	0x010a
        /*03aa*/ 	.byte	0x3f
	.zero		1


	//   ....[50]....
        /*03ac*/ 	.word	0x00006790
        /*03b0*/ 	.word	0x00000006
        /*03b4*/ 	.word	0x00000000
        /*03b8*/ 	.short	0x010a
        /*03ba*/ 	.byte	0x3f
	.zero		1


	//   ....[51]....
        /*03bc*/ 	.word	0x00006820
        /*03c0*/ 	.word	0x00000009
        /*03c4*/ 	.word	0x00000000
        /*03c8*/ 	.short	0x010a
        /*03ca*/ 	.byte	0x3f
	.zero		1


	//   ....[52]....
        /*03cc*/ 	.word	0x000068b0
        /*03d0*/ 	.word	0x00000006
        /*03d4*/ 	.word	0x00000000
        /*03d8*/ 	.short	0x010a
        /*03da*/ 	.byte	0x3f
	.zero		1


	//   ....[53]....
        /*03dc*/ 	.word	0x00006940
        /*03e0*/ 	.word	0x00000009
        /*03e4*/ 	.word	0x00000000
        /*03e8*/ 	.short	0x010a
        /*03ea*/ 	.byte	0x3f
	.zero		1


	//   ....[54]....
        /*03ec*/ 	.word	0x000069d0
        /*03f0*/ 	.word	0x00000006
        /*03f4*/ 	.word	0x00000000
        /*03f8*/ 	.short	0x010a
        /*03fa*/ 	.byte	0x3f
	.zero		1


	//   ....[55]....
        /*03fc*/ 	.word	0x00006a60
        /*0400*/ 	.word	0x00000009
        /*0404*/ 	.word	0x00000000
        /*0408*/ 	.short	0x010a
        /*040a*/ 	.byte	0x3f
	.zero		1


	//   ....[56]....
        /*040c*/ 	.word	0x00006af0
        /*0410*/ 	.word	0x00000006
        /*0414*/ 	.word	0x00000000
        /*0418*/ 	.short	0x010a
        /*041a*/ 	.byte	0x3f
	.zero		1


	//   ....[57]....
        /*041c*/ 	.word	0x00006b80
        /*0420*/ 	.word	0x00000009
        /*0424*/ 	.word	0x00000000
        /*0428*/ 	.short	0x010a
        /*042a*/ 	.byte	0x3f
	.zero		1


	//   ....[58]....
        /*042c*/ 	.word	0x00006c10
        /*0430*/ 	.word	0x00000006
        /*0434*/ 	.word	0x00000000
        /*0438*/ 	.short	0x010a
        /*043a*/ 	.byte	0x3f
	.zero		1


	//   ....[59]....
        /*043c*/ 	.word	0x00006ca0
        /*0440*/ 	.word	0x00000003
        /*0444*/ 	.word	0x00000000
        /*0448*/ 	.short	0x010a
        /*044a*/ 	.byte	0x3f
	.zero		1


	//   ....[60]....
        /*044c*/ 	.word	0x00006d10
        /*0450*/ 	.word	0x0000000f
        /*0454*/ 	.word	0xfffffff8
        /*0458*/ 	.short	0x010a
        /*045a*/ 	.byte	0x3f
	.zero		1


	//   ....[61]....
        /*045c*/ 	.word	0x00006d70
        /*0460*/ 	.word	0x0000000f
        /*0464*/ 	.word	0x00000000
        /*0468*/ 	.short	0x010a
        /*046a*/ 	.byte	0x3f
	.zero		1


	//   ....[62]....
        /*046c*/ 	.word	0x00006dd0
        /*0470*/ 	.word	0x00000010
        /*0474*/ 	.word	0x00000000
        /*0478*/ 	.short	0x010a
        /*047a*/ 	.byte	0x3f
	.zero		1


	//   ....[63]....
        /*047c*/ 	.word	0x00006e30
        /*0480*/ 	.word	0x0000000f
        /*0484*/ 	.word	0x00000008
        /*0488*/ 	.short	0x010a
        /*048a*/ 	.byte	0x3f
	.zero		1


	//   ....[64]....
        /*048c*/ 	.word	0x00006f00
        /*0490*/ 	.word	0x00000013
        /*0494*/ 	.word	0x00000070
        /*0498*/ 	.short	0x010a
        /*049a*/ 	.byte	0x3f
	.zero		1


	//   ....[65]....
        /*049c*/ 	.word	0x00006fe0
        /*04a0*/ 	.word	0x00000005
        /*04a4*/ 	.word	0x00000000
        /*04a8*/ 	.short	0x010a
        /*04aa*/ 	.byte	0x3f
	.zero		1


	//   ....[66]....
        /*04ac*/ 	.word	0x00007030
        /*04b0*/ 	.word	0x00000007
        /*04b4*/ 	.word	0x00000000
        /*04b8*/ 	.short	0x010a
        /*04ba*/ 	.byte	0x3f
	.zero		1


	//   ....[67]....
        /*04bc*/ 	.word	0x00007080
        /*04c0*/ 	.word	0x00000006
        /*04c4*/ 	.word	0x00000000
        /*04c8*/ 	.short	0x010a
        /*04ca*/ 	.byte	0x3f
	.zero		1


	//   ....[68]....
        /*04cc*/ 	.word	0x000070d0
        /*04d0*/ 	.word	0x00000009
        /*04d4*/ 	.word	0x00000000
        /*04d8*/ 	.short	0x010a
        /*04da*/ 	.byte	0x3f
	.zero		1


	//   ....[69]....
        /*04dc*/ 	.word	0x00007120
        /*04e0*/ 	.word	0x00000006
        /*04e4*/ 	.word	0x00000000
        /*04e8*/ 	.short	0x010a
        /*04ea*/ 	.byte	0x3f
	.zero		1


	//   ....[70]....
        /*04ec*/ 	.word	0x00007170
        /*04f0*/ 	.word	0x00000009
        /*04f4*/ 	.word	0x00000000
        /*04f8*/ 	.short	0x010a
        /*04fa*/ 	.byte	0x3f
	.zero		1


	//   ....[71]....
        /*04fc*/ 	.word	0x000071c0
        /*0500*/ 	.word	0x00000006
        /*0504*/ 	.word	0x00000000
        /*0508*/ 	.short	0x010a
        /*050a*/ 	.byte	0x3f
	.zero		1


	//   ....[72]....
        /*050c*/ 	.word	0x00007210
        /*0510*/ 	.word	0x00000009
        /*0514*/ 	.word	0x00000000
        /*0518*/ 	.short	0x010a
        /*051a*/ 	.byte	0x3f
	.zero		1


	//   ....[73]....
        /*051c*/ 	.word	0x00007260
        /*0520*/ 	.word	0x00000006
        /*0524*/ 	.word	0x00000000
        /*0528*/ 	.short	0x010a
        /*052a*/ 	.byte	0x3f
	.zero		1


	//   ....[74]....
        /*052c*/ 	.word	0x000072b0
        /*0530*/ 	.word	0x00000009
        /*0534*/ 	.word	0x00000000
        /*0538*/ 	.short	0x010a
        /*053a*/ 	.byte	0x3f
	.zero		1


	//   ....[75]....
        /*053c*/ 	.word	0x00007300
        /*0540*/ 	.word	0x00000006
        /*0544*/ 	.word	0x00000000
        /*0548*/ 	.short	0x010a
        /*054a*/ 	.byte	0x3f
	.zero		1


	//   ....[76]....
        /*054c*/ 	.word	0x00007350
        /*0550*/ 	.word	0x00000009
        /*0554*/ 	.word	0x00000000
        /*0558*/ 	.short	0x010a
        /*055a*/ 	.byte	0x3f
	.zero		1


	//   ....[77]....
        /*055c*/ 	.word	0x000073a0
        /*0560*/ 	.word	0x00000006
        /*0564*/ 	.word	0x00000000
        /*0568*/ 	.short	0x010a
        /*056a*/ 	.byte	0x3f
	.zero		1


	//----- nvinfo : EIATTR_NUM_MBARRIERS
	.align		4
.L_28:
        /*056c*/ 	.byte	0x03, 0x38
        /*056e*/ 	.short	0x0022


	//----- nvinfo : EIATTR_EXIT_INSTR_OFFSETS
	.align		4
        /*0570*/ 	.byte	0x04, 0x1c
        /*0572*/ 	.short	(.L_30 - .L_29)


	//   ....[0]....
.L_29:
        /*0574*/ 	.word	0x000012d0


	//   ....[1]....
        /*0578*/ 	.word	0x00001330


	//   ....[2]....
        /*057c*/ 	.word	0x000057d0


	//   ....[3]....
        /*0580*/ 	.word	0x00005800


	//   ....[4]....
        /*0584*/ 	.word	0x00006cf0


	//----- nvinfo : EIATTR_MAX_THREADS
	.align		4
.L_30:
        /*0588*/ 	.byte	0x04, 0x05
        /*058a*/ 	.short	(.L_32 - .L_31)
.L_31:
        /*058c*/ 	.word	0x00000180
        /*0590*/ 	.word	0x00000001
        /*0594*/ 	.word	0x00000001


	//----- nvinfo : EIATTR_CRS_STACK_SIZE
	.align		4
.L_32:
        /*0598*/ 	.byte	0x04, 0x1e
        /*059a*/ 	.short	(.L_34 - .L_33)
.L_33:
        /*059c*/ 	.word	0x00000000


	//----- nvinfo : EIATTR_CBANK_PARAM_SIZE
	.align		4
.L_34:
        /*05a0*/ 	.byte	0x03, 0x19
        /*05a2*/ 	.short	0x0470


	//----- nvinfo : EIATTR_PARAM_CBANK
	.align		4
        /*05a4*/ 	.byte	0x04, 0x0a
        /*05a6*/ 	.short	(.L_36 - .L_35)
	.align		4
.L_35:
        /*05a8*/ 	.word	index@(.nv.constant0._ZN7cutlass13device_kernelINS_4gemm6kernel13GemmUniversalIN4cute5tupleIJiiiiEEENS1_10collective13CollectiveMmaINS1_37MainloopSm90TmaGmmaWarpSpecializedFP8ILi14ENS5_IJNS4_1CILi1EEESB_SB_EEENS1_32KernelTmaWarpSpecializedPingpongEEENS5_IJNSA_ILi64EEESF_NSA_ILi128EEEEEENS_12float_e4m3_tENS5_IJlSB_lEEESI_SJ_NS4_8TiledMMAINS4_8MMA_AtomIJNS4_4SM904GMMA30MMA_64x64x32_F32E4M3E4M3_SS_TNILNSN_7ScaleInE1ELSP_1EEEEEENS4_6LayoutISC_NS5_IJNSA_ILi0EEEST_ST_EEEEENS5_IJNS4_10UnderscoreESW_SW_EEEEENS4_13SM90_TMA_LOADENS4_14ComposedLayoutINS4_7SwizzleILi3ELi4ELi3EEENS4_18smem_ptr_flag_bitsILi8EEENSS_INS5_IJNSA_ILi8EEESG_EEENS5_IJSG_SB_EEEEEEEvNS4_8identityESZ_S19_vS1A_EENS_8epilogue10collective6detail29Sm90TmaWarpSpecializedAdapterINS1D_15DefaultEpilogueISI_SJ_SJ_NS1C_6thread17LinearCombinationISI_Li1EffLNS1H_9ScaleType4KindE0ELNS_15FloatRoundStyleE2ESI_EENS1_15EpilogueDefaultEEEEEvvEEEEvNT_6ParamsE)
        /*05ac*/ 	.short	0x0210
        /*05ae*/ 	.short	0x0470


	//----- nvinfo : EIATTR_SW_WAR
	.align		4
.L_36:
        /*05b0*/ 	.byte	0x04, 0x36
        /*05b2*/ 	.short	(.L_38 - .L_37)
.L_37:
        /*05b4*/ 	.word	0x00000008
.L_38:


//--------------------- .nv.callgraph             --------------------------
	.section	.nv.callgraph,"",@"SHT_CUDA_CALLGRAPH"
	.align	4
	.sectionentsize	8
	.align		4
        /*0000*/ 	.word	0x00000000
	.align		4
        /*0004*/ 	.word	0xffffffff
	.align		4
        /*0008*/ 	.word	0x00000000
	.align		4
        /*000c*/ 	.word	0xfffffffe
	.align		4
        /*0010*/ 	.word	0x00000000
	.align		4
        /*0014*/ 	.word	0xfffffffd
	.align		4
        /*0018*/ 	.word	0x00000000
	.align		4
        /*001c*/ 	.word	0xfffffffc


//--------------------- .nv.constant4             --------------------------
	.section	.nv.constant4,"a",@progbits
	.align	8
	.align		8
.nv.constant4:
        /*0000*/ 	.dword	_ZN39_INTERNAL_62a06679_4_k_cu_3c09cf30_27144cuda3std3__45__cpo5beginE
	.align		8
        /*0008*/ 	.dword	_ZN39_INTERNAL_62a06679_4_k_cu_3c09cf30_27144cuda3std3__45__cpo3endE
	.align		8
        /*0010*/ 	.dword	_ZN39_INTERNAL_62a06679_4_k_cu_3c09cf30_27144cuda3std3__45__cpo6cbeginE
	.align		8
        /*0018*/ 	.dword	_ZN39_INTERNAL_62a06679_4_k_cu_3c09cf30_27144cuda3std3__45__cpo4cendE
	.align		8
        /*0020*/ 	.dword	_ZN39_INTERNAL_62a06679_4_k_cu_3c09cf30_27144cuda3std3__441_GLOBAL__N__62a06679_4_k_cu_3c09cf30_27146ignoreE
	.align		8
        /*0028*/ 	.dword	_ZN39_INTERNAL_62a06679_4_k_cu_3c09cf30_27144cuda3std3__419piecewise_constructE
	.align		8
        /*0030*/ 	.dword	_ZN39_INTERNAL_62a06679_4_k_cu_3c09cf30_27144cuda3std3__48in_placeE
	.align		8
        /*0038*/ 	.dword	_ZN39_INTERNAL_62a06679_4_k_cu_3c09cf30_27144cuda3std6ranges3__45__cpo4swapE
	.align		8
        /*0040*/ 	.dword	_ZN39_INTERNAL_62a06679_4_k_cu_3c09cf30_27144cuda3std6ranges3__45__cpo9iter_moveE
	.align		8
        /*0048*/ 	.dword	_ZN39_INTERNAL_62a06679_4_k_cu_3c09cf30_27144cute7productE
	.align		8
        /*0050*/ 	.dword	_ZN39_INTERNAL_62a06679_4_k_cu_3c09cf30_27144cute1_E


//--------------------- .text._ZN7cutlass13device_kernelINS_4gemm6kernel13GemmUniversalIN4cute5tupleIJiiiiEEENS1_10collective13CollectiveMmaINS1_37MainloopSm90TmaGmmaWarpSpecializedFP8ILi14ENS5_IJNS4_1CILi1EEESB_SB_EEENS1_32KernelTmaWarpSpecializedPingpongEEENS5_IJNSA_ILi64EEESF_NSA_ILi128EEEEEENS_12float_e4m3_tENS5_IJlSB_lEEESI_SJ_NS4_8TiledMMAINS4_8MMA_AtomIJNS4_4SM904GMMA30MMA_64x64x32_F32E4M3E4M3_SS_TNILNSN_7ScaleInE1ELSP_1EEEEEENS4_6LayoutISC_NS5_IJNSA_ILi0EEEST_ST_EEEEENS5_IJNS4_10UnderscoreESW_SW_EEEEENS4_13SM90_TMA_LOADENS4_14ComposedLayoutINS4_7SwizzleILi3ELi4ELi3EEENS4_18smem_ptr_flag_bitsILi8EEENSS_INS5_IJNSA_ILi8EEESG_EEENS5_IJSG_SB_EEEEEEEvNS4_8identityESZ_S19_vS1A_EENS_8epilogue10collective6detail29Sm90TmaWarpSpecializedAdapterINS1D_15DefaultEpilogueISI_SJ_SJ_NS1C_6thread17LinearCombinationISI_Li1EffLNS1H_9ScaleType4KindE0ELNS_15FloatRoundStyleE2ESI_EENS1_15EpilogueDefaultEEEEEvvEEEEvNT_6ParamsE --------------------------
	.section	.text._ZN7cutlass13device_kernelINS_4gemm6kernel13GemmUniversalIN4cute5tupleIJiiiiEEENS1_10collective13CollectiveMmaINS1_37MainloopSm90TmaGmmaWarpSpecializedFP8ILi14ENS5_IJNS4_1CILi1EEESB_SB_EEENS1_32KernelTmaWarpSpecializedPingpongEEENS5_IJNSA_ILi64EEESF_NSA_ILi128EEEEEENS_12float_e4m3_tENS5_IJlSB_lEEESI_SJ_NS4_8TiledMMAINS4_8MMA_AtomIJNS4_4SM904GMMA30MMA_64x64x32_F32E4M3E4M3_SS_TNILNSN_7ScaleInE1ELSP_1EEEEEENS4_6LayoutISC_NS5_IJNSA_ILi0EEEST_ST_EEEEENS5_IJNS4_10UnderscoreESW_SW_EEEEENS4_13SM90_TMA_LOADENS4_14ComposedLayoutINS4_7SwizzleILi3ELi4ELi3EEENS4_18smem_ptr_flag_bitsILi8EEENSS_INS5_IJNSA_ILi8EEESG_EEENS5_IJSG_SB_EEEEEEEvNS4_8identityESZ_S19_vS1A_EENS_8epilogue10collective6detail29Sm90TmaWarpSpecializedAdapterINS1D_15DefaultEpilogueISI_SJ_SJ_NS1C_6thread17LinearCombinationISI_Li1EffLNS1H_9ScaleType4KindE0ELNS_15FloatRoundStyleE2ESI_EENS1_15EpilogueDefaultEEEEEvvEEEEvNT_6ParamsE,"ax",@progbits
	.align	128
.text._ZN7cutlass13device_kernelINS_4gemm6kernel13GemmUniversalIN4cute5tupleIJiiiiEEENS1_10collective13CollectiveMmaINS1_37MainloopSm90TmaGmmaWarpSpecializedFP8ILi14ENS5_IJNS4_1CILi1EEESB_SB_EEENS1_32KernelTmaWarpSpecializedPingpongEEENS5_IJNSA_ILi64EEESF_NSA_ILi128EEEEEENS_12float_e4m3_tENS5_IJlSB_lEEESI_SJ_NS4_8TiledMMAINS4_8MMA_AtomIJNS4_4SM904GMMA30MMA_64x64x32_F32E4M3E4M3_SS_TNILNSN_7ScaleInE1ELSP_1EEEEEENS4_6LayoutISC_NS5_IJNSA_ILi0EEEST_ST_EEEEENS5_IJNS4_10UnderscoreESW_SW_EEEEENS4_13SM90_TMA_LOADENS4_14ComposedLayoutINS4_7SwizzleILi3ELi4ELi3EEENS4_18smem_ptr_flag_bitsILi8EEENSS_INS5_IJNSA_ILi8EEESG_EEENS5_IJSG_SB_EEEEEEEvNS4_8identityESZ_S19_vS1A_EENS_8epilogue10collective6detail29Sm90TmaWarpSpecializedAdapterINS1D_15DefaultEpilogueISI_SJ_SJ_NS1C_6thread17LinearCombinationISI_Li1EffLNS1H_9ScaleType4KindE0ELNS_15FloatRoundStyleE2ESI_EENS1_15EpilogueDefaultEEEEEvvEEEEvNT_6ParamsE:
        .type           _ZN7cutlass13device_kernelINS_4gemm6kernel13GemmUniversalIN4cute5tupleIJiiiiEEENS1_10collective13CollectiveMmaINS1_37MainloopSm90TmaGmmaWarpSpecializedFP8ILi14ENS5_IJNS4_1CILi1EEESB_SB_EEENS1_32KernelTmaWarpSpecializedPingpongEEENS5_IJNSA_ILi64EEESF_NSA_ILi128EEEEEENS_12float_e4m3_tENS5_IJlSB_lEEESI_SJ_NS4_8TiledMMAINS4_8MMA_AtomIJNS4_4SM904GMMA30MMA_64x64x32_F32E4M3E4M3_SS_TNILNSN_7ScaleInE1ELSP_1EEEEEENS4_6LayoutISC_NS5_IJNSA_ILi0EEEST_ST_EEEEENS5_IJNS4_10UnderscoreESW_SW_EEEEENS4_13SM90_TMA_LOADENS4_14ComposedLayoutINS4_7SwizzleILi3ELi4ELi3EEENS4_18smem_ptr_flag_bitsILi8EEENSS_INS5_IJNSA_ILi8EEESG_EEENS5_IJSG_SB_EEEEEEEvNS4_8identityESZ_S19_vS1A_EENS_8epilogue10collective6detail29Sm90TmaWarpSpecializedAdapterINS1D_15DefaultEpilogueISI_SJ_SJ_NS1C_6thread17LinearCombinationISI_Li1EffLNS1H_9ScaleType4KindE0ELNS_15FloatRoundStyleE2ESI_EENS1_15EpilogueDefaultEEEEEvvEEEEvNT_6ParamsE,@function
        .size           _ZN7cutlass13device_kernelINS_4gemm6kernel13GemmUniversalIN4cute5tupleIJiiiiEEENS1_10collective13CollectiveMmaINS1_37MainloopSm90TmaGmmaWarpSpecializedFP8ILi14ENS5_IJNS4_1CILi1EEESB_SB_EEENS1_32KernelTmaWarpSpecializedPingpongEEENS5_IJNSA_ILi64EEESF_NSA_ILi128EEEEEENS_12float_e4m3_tENS5_IJlSB_lEEESI_SJ_NS4_8TiledMMAINS4_8MMA_AtomIJNS4_4SM904GMMA30MMA_64x64x32_F32E4M3E4M3_SS_TNILNSN_7ScaleInE1ELSP_1EEEEEENS4_6LayoutISC_NS5_IJNSA_ILi0EEEST_ST_EEEEENS5_IJNS4_10UnderscoreESW_SW_EEEEENS4_13SM90_TMA_LOADENS4_14ComposedLayoutINS4_7SwizzleILi3ELi4ELi3EEENS4_18smem_ptr_flag_bitsILi8EEENSS_INS5_IJNSA_ILi8EEESG_EEENS5_IJSG_SB_EEEEEEEvNS4_8identityESZ_S19_vS1A_EENS_8epilogue10collective6detail29Sm90TmaWarpSpecializedAdapterINS1D_15DefaultEpilogueISI_SJ_SJ_NS1C_6thread17LinearCombinationISI_Li1EffLNS1H_9ScaleType4KindE0ELNS_15FloatRoundStyleE2ESI_EENS1_15EpilogueDefaultEEEEEvvEEEEvNT_6ParamsE,(.L_x_161 - _ZN7cutlass13device_kernelINS_4gemm6kernel13GemmUniversalIN4cute5tupleIJiiiiEEENS1_10collective13CollectiveMmaINS1_37MainloopSm90TmaGmmaWarpSpecializedFP8ILi14ENS5_IJNS4_1CILi1EEESB_SB_EEENS1_32KernelTmaWarpSpecializedPingpongEEENS5_IJNSA_ILi64EEESF_NSA_ILi128EEEEEENS_12float_e4m3_tENS5_IJlSB_lEEESI_SJ_NS4_8TiledMMAINS4_8MMA_AtomIJNS4_4SM904GMMA30MMA_64x64x32_F32E4M3E4M3_SS_TNILNSN_7ScaleInE1ELSP_1EEEEEENS4_6LayoutISC_NS5_IJNSA_ILi0EEEST_ST_EEEEENS5_IJNS4_10UnderscoreESW_SW_EEEEENS4_13SM90_TMA_LOADENS4_14ComposedLayoutINS4_7SwizzleILi3ELi4ELi3EEENS4_18smem_ptr_flag_bitsILi8EEENSS_INS5_IJNSA_ILi8EEESG_EEENS5_IJSG_SB_EEEEEEEvNS4_8identityESZ_S19_vS1A_EENS_8epilogue10collective6detail29Sm90TmaWarpSpecializedAdapterINS1D_15DefaultEpilogueISI_SJ_SJ_NS1C_6thread17LinearCombinationISI_Li1EffLNS1H_9ScaleType4KindE0ELNS_15FloatRoundStyleE2ESI_EENS1_15EpilogueDefaultEEEEEvvEEEEvNT_6ParamsE)
        .other          _ZN7cutlass13device_kernelINS_4gemm6kernel13GemmUniversalIN4cute5tupleIJiiiiEEENS1_10collective13CollectiveMmaINS1_37MainloopSm90TmaGmmaWarpSpecializedFP8ILi14ENS5_IJNS4_1CILi1EEESB_SB_EEENS1_32KernelTmaWarpSpecializedPingpongEEENS5_IJNSA_ILi64EEESF_NSA_ILi128EEEEEENS_12float_e4m3_tENS5_IJlSB_lEEESI_SJ_NS4_8TiledMMAINS4_8MMA_AtomIJNS4_4SM904GMMA30MMA_64x64x32_F32E4M3E4M3_SS_TNILNSN_7ScaleInE1ELSP_1EEEEEENS4_6LayoutISC_NS5_IJNSA_ILi0EEEST_ST_EEEEENS5_IJNS4_10UnderscoreESW_SW_EEEEENS4_13SM90_TMA_LOADENS4_14ComposedLayoutINS4_7SwizzleILi3ELi4ELi3EEENS4_18smem_ptr_flag_bitsILi8EEENSS_INS5_IJNSA_ILi8EEESG_EEENS5_IJSG_SB_EEEEEEEvNS4_8identityESZ_S19_vS1A_EENS_8epilogue10collective6detail29Sm90TmaWarpSpecializedAdapterINS1D_15DefaultEpilogueISI_SJ_SJ_NS1C_6thread17LinearCombinationISI_Li1EffLNS1H_9ScaleType4KindE0ELNS_15FloatRoundStyleE2ESI_EENS1_15EpilogueDefaultEEEEEvvEEEEvNT_6ParamsE,@"STO_CUDA_ENTRY STV_DEFAULT"
_ZN7cutlass13device_kernelINS_4gemm6kernel13GemmUniversalIN4cute5tupleIJiiiiEEENS1_10collective13CollectiveMmaINS1_37MainloopSm90TmaGmmaWarpSpecializedFP8ILi14ENS5_IJNS4_1CILi1EEESB_SB_EEENS1_32KernelTmaWarpSpecializedPingpongEEENS5_IJNSA_ILi64EEESF_NSA_ILi128EEEEEENS_12float_e4m3_tENS5_IJlSB_lEEESI_SJ_NS4_8TiledMMAINS4_8MMA_AtomIJNS4_4SM904GMMA30MMA_64x64x32_F32E4M3E4M3_SS_TNILNSN_7ScaleInE1ELSP_1EEEEEENS4_6LayoutISC_NS5_IJNSA_ILi0EEEST_ST_EEEEENS5_IJNS4_10UnderscoreESW_SW_EEEEENS4_13SM90_TMA_LOADENS4_14ComposedLayoutINS4_7SwizzleILi3ELi4ELi3EEENS4_18smem_ptr_flag_bitsILi8EEENSS_INS5_IJNSA_ILi8EEESG_EEENS5_IJSG_SB_EEEEEEEvNS4_8identityESZ_S19_vS1A_EENS_8epilogue10collective6detail29Sm90TmaWarpSpecializedAdapterINS1D_15DefaultEpilogueISI_SJ_SJ_NS1C_6thread17LinearCombinationISI_Li1EffLNS1H_9ScaleType4KindE0ELNS_15FloatRoundStyleE2ESI_EENS1_15EpilogueDefaultEEEEEvvEEEEvNT_6ParamsE:
[----:B------:R-:W-:Y:S01]  /*0000*/  LDC R1, c[0x0][0x28] ;  /* 0x00000a00ff017b82 */ /* 0x000fe20000000800 */
[----:B------:R-:W0:Y:S01]  /*0010*/  S2R R11, SR_TID.X ;  /* 0x00000000000b7919 */ /* 0x000e220000002100 */
[----:B------:R-:W-:Y:S01]  /*0020*/  ELECT P0, URZ, PT ;  /* 0x00000000003f782f */ /* 0x000fe20003800000 */
[----:B------:R-:W-:Y:S01]  /*0030*/  BSSY B0, `(.L_x_0) ;  /* 0x000000f000007945 */ /* 0x000fe20003800000 */
[--C-:B0-----:R-:W-:Y:S02]  /*0040*/  SHF.R.U32.HI R0, RZ, 0x5, R11.reuse ;  /* 0x00000005ff007819 */ /* 0x101fe4000001160b */
[----:B------:R-:W-:-:S03]  /*0050*/  SHF.R.U32.HI R4, RZ, 0x7, R11 ;  /* 0x00000007ff047819 */ /* 0x000fc6000001160b */
[----:B------:R-:W0:Y:S04]  /*0060*/  SHFL.IDX PT, R2, R0, RZ, 0x1f ;  /* 0x00001fff00027589 */ /* 0x000e2800000e0000 */
[----:B------:R1:W2:Y:S01]  /*0070*/  SHFL.IDX PT, R5, R4, RZ, 0x1f ;  /* 0x00001fff04057589 */ /* 0x0002a200000e0000 */
[----:B0-----:R-:W-:-:S13]  /*0080*/  ISETP.NE.OR P0, PT, R2, RZ, !P0 ;  /* 0x000000ff0200720c */ /* 0x001fda0004705670 */
[----:B-12---:R-:W-:Y:S05]  /*0090*/  @P0 BRA `(.L_x_1) ;  /* 0x0000000000200947 */ /* 0x006fea0003800000 */
[----:B------:R-:W-:Y:S02]  /*00a0*/  ULDC.64 UR4, c[0x0][0x198] ;  /* 0x0000660000047ab9 */ /* 0x000fe40000000a00 */
[----:B------:R-:W-:Y:S02]  /*00b0*/  UIADD3 UR6, UP0, UR4, 0xf0, URZ ;  /* 0x000000f004067890 */ /* 0x000fe4000ff1e03f */
[----:B------:R-:W-:Y:S02]  /*00c0*/  UIADD3 UR4, UP1, UR4, 0x1f0, URZ ;  /* 0x000001f004047890 */ /* 0x000fe4000ff3e03f */
[----:B------:R-:W-:Y:S02]  /*00d0*/  UIADD3.X UR7, URZ, UR5, URZ, UP0, !UPT ;  /* 0x000000053f077290 */ /* 0x000fe400087fe43f */
[----:B------:R-:W-:-:S07]  /*00e0*/  UIADD3.X UR5, URZ, UR5, URZ, UP1, !UPT ;  /* 0x000000053f057290 */ /* 0x000fce0008ffe43f */
[----:B------:R0:W-:Y:S02]  /*00f0*/  UTMACCTL.PF [UR6] ;  /* 0x00000000060079b9 */ /* 0x0001e40008040000 */
[----:B------:R0:W-:Y:S02]  /*0100*/  UTMACCTL.PF [UR4] ;  /* 0x00000000040079b9 */ /* 0x0001e40008040000 */
[----:B0-----:R-:W-:Y:S01]  /*0110*/  NOP ;  /* 0x0000000000007918 */ /* 0x001fe20000000000 */
.L_x_1:
[----:B------:R-:W-:Y:S05]  /*0120*/  BSYNC B0 ;  /* 0x0000000000007941 */ /* 0x000fea0003800000 */
.L_x_0:
[----:B------:R-:W0:Y:S02]  /*0130*/  SHFL.IDX PT, R3, R0, RZ, 0x1f ;  /* 0x00001fff00037589 */ /* 0x000e2400000e0000 */
[----:B0-----:R-:W-:-:S13]  /*0140*/  ISETP.NE.AND P0, PT, R3, RZ, PT ;  /* 0x000000ff0300720c */ /* 0x001fda0003f05270 */
[----:B------:R-:W-:Y:S05]  /*0150*/  @P0 BRA `(.L_x_2) ;  /* 0x0000000000b40947 */ /* 0x000fea0003800000 */
[----:B------:R-:W-:Y:S01]  /*0160*/  ELECT P0, URZ, PT ;  /* 0x00000000003f782f */ /* 0x000fe20003800000 */
[----:B------:R-:W-:-:S12]  /*0170*/  BSSY B0, `(.L_x_2) ;  /* 0x000002b000007945 */ /* 0x000fd80003800000 */
[----:B------:R-:W-:Y:S05]  /*0180*/  @!P0 BRA `(.L_x_3) ;  /* 0x0000000000a48947 */ /* 0x000fea0003800000 */
[----:B------:R-:W0:Y:S01]  /*0190*/  S2UR UR8, SR_CgaCtaId ;  /* 0x00000000000879c3 */ /* 0x000e220000008800 */
[----:B------:R-:W-:Y:S01]  /*01a0*/  UMOV UR4, 0x400 ;  /* 0x0000040000047882 */ /* 0x000fe20000000000 */
[----:B------:R-:W-:Y:S01]  /*01b0*/  UMOV UR5, 0x1 ;  /* 0x0000000100057882 */ /* 0x000fe20000000000 */
[----:B------:R-:W-:Y:S02]  /*01c0*/  UMOV UR6, 0x80 ;  /* 0x0000008000067882 */ /* 0x000fe40000000000 */
[----:B------:R-:W-:-:S04]  /*01d0*/  UIADD3 UR6, -UR6, 0x100000, URZ ;  /* 0x0010000006067890 */ /* 0x000fc8000fffe13f */
[----:B------:R-:W-:Y:S02]  /*01e0*/  USHF.L.U32 UR7, UR6, 0xb, URZ ;  /* 0x0000000b06077899 */ /* 0x000fe4000800063f */
[----:B------:R-:W-:Y:S02]  /*01f0*/  USHF.L.U32 UR6, UR6, 0x1, URZ ;  /* 0x0000000106067899 */ /* 0x000fe4000800063f */
[----:B0-----:R-:W-:Y:S02]  /*0200*/  ULEA UR8, UR8, UR4, 0x18 ;  /* 0x0000000408087291 */ /* 0x001fe4000f8ec03f */
[----:B------:R-:W-:-:S04]  /*0210*/  UIADD3 UR4, -UR5, 0x100000, URZ ;  /* 0x0010000005047890 */ /* 0x000fc8000fffe13f */
[----:B------:R-:W-:Y:S02]  /*0220*/  USHF.L.U32 UR5, UR4, 0xb, URZ ;  /* 0x0000000b04057899 */ /* 0x000fe4000800063f */
[----:B------:R-:W-:Y:S01]  /*0230*/  USHF.L.U32 UR4, UR4, 0x1, URZ ;  /* 0x0000000104047899 */ /* 0x000fe2000800063f */
[----:B------:R-:W0:Y:S11]  /*0240*/  FENCE.VIEW.ASYNC.S ;  /* 0x00000000000073c6 */ /* 0x000e360000000000 */
[----:B0-----:R0:W1:Y:S01]  /*0250*/  SYNCS.EXCH.64 URZ, [UR8], UR4 ;  /* 0x00000004083f75b2 */ /* 0x0010620008000100 */
[----:B------:R0:W2:Y:S01]  /*0260*/  SYNCS.EXCH.64 URZ, [UR8+0x70], UR6 ;  /* 0x00007006083f75b2 */ /* 0x0000a20008000100 */
[----:B------:R0:W3:Y:S01]  /*0270*/  SYNCS.EXCH.64 URZ, [UR8+0x8], UR4 ;  /* 0x00000804083f75b2 */ /* 0x0000e20008000100 */
[----:B------:R0:W4:Y:S01]  /*0280*/  SYNCS.EXCH.64 URZ, [UR8+0x78], UR6 ;  /* 0x00007806083f75b2 */ /* 0x0001220008000100 */
[----:B------:R0:W0:Y:S01]  /*0290*/  SYNCS.EXCH.64 URZ, [UR8+0x10], UR4 ;  /* 0x00001004083f75b2 */ /* 0x0000220008000100 */
        /* <DEDUP_REMOVED lines=23> */
[----:B-1234-:R-:W-:Y:S01]  /*0410*/  NOP ;  /* 0x0000000000007918 */ /* 0x01efe20000000000 */
.L_x_3:
[----:B0-----:R-:W-:Y:S05]  /*0420*/  BSYNC B0 ;  /* 0x0000000000007941 */ /* 0x001fea0003800000 */
.L_x_2:
[----:B------:R-:W0:Y:S01]  /*0430*/  SHFL.IDX PT, R6, R0, RZ, 0x1f ;  /* 0x00001fff00067589 */ /* 0x000e2200000e0000 */
[----:B------:R-:W-:Y:S01]  /*0440*/  ELECT P0, URZ, PT ;  /* 0x00000000003f782f */ /* 0x000fe20003800000 */
[----:B------:R-:W-:Y:S01]  /*0450*/  NOP ;  /* 0x0000000000007918 */ /* 0x000fe20000000000 */
[----:B------:R-:W-:Y:S01]  /*0460*/  ELECT P1, URZ, PT ;  /* 0x00000000003f782f */ /* 0x000fe20003820000 */
[----:B------:R1:W2:Y:S01]  /*0470*/  SHFL.IDX PT, R3, R0, RZ, 0x1f ;  /* 0x00001fff00037589 */ /* 0x0002a200000e0000 */
[----:B------:R-:W-:Y:S01]  /*0480*/  UMOV UR4, 0x20 ;  /* 0x0000002000047882 */ /* 0x000fe20000000000 */
[----:B------:R-:W-:Y:S01]  /*0490*/  UMOV UR11, 0x80 ;  /* 0x00000080000b7882 */ /* 0x000fe20000000000 */
[----:B------:R-:W-:Y:S01]  /*04a0*/  ULDC.64 UR12, c[0x0][0x598] ;  /* 0x00016600000c7ab9 */ /* 0x000fe20000000a00 */
[----:B------:R-:W3:Y:S01]  /*04b0*/  SHFL.IDX PT, R4, R4, RZ, 0x1f ;  /* 0x00001fff04047589 */ /* 0x000ee200000e0000 */
[----:B------:R-:W-:Y:S01]  /*04c0*/  NOP ;  /* 0x0000000000007918 */ /* 0x000fe20000000000 */
[----:B------:R-:W-:Y:S01]  /*04d0*/  VIADD R33, R5, 0xffffffff ;  /* 0xffffffff05217836 */ /* 0x000fe20000000000 */
[----:B------:R-:W-:Y:S01]  /*04e0*/  ULDC.64 UR20, c[0x0][0x208] ;  /* 0x0000820000147ab9 */ /* 0x000fe20000000a00 */
[----:B-1----:R-:W-:-:S02]  /*04f0*/  SHF.R.S32.HI R0, RZ, 0x1f, R11 ;  /* 0x0000001fff007819 */ /* 0x002fc4000001140b */
[----:B------:R-:W-:Y:S02]  /*0500*/  ISETP.NE.AND P2, PT, R5, RZ, PT ;  /* 0x000000ff0500720c */ /* 0x000fe40003f45270 */
[----:B------:R-:W-:Y:S02]  /*0510*/  LEA.HI R0, R0, R11, RZ, 0x7 ;  /* 0x0000000b00007211 */ /* 0x000fe400078f38ff */
[----:B------:R-:W-:Y:S02]  /*0520*/  ISETP.GE.U32.AND P3, PT, R33, 0x2, PT ;  /* 0x000000022100780c */ /* 0x000fe40003f66070 */
[----:B------:R-:W-:Y:S02]  /*0530*/  LOP3.LUT R0, R0, 0xffffff80, RZ, 0xc0, !PT ;  /* 0xffffff8000007812 */ /* 0x000fe400078ec0ff */
[----:B0-----:R-:W-:-:S03]  /*0540*/  ISETP.NE.OR P0, PT, R6, RZ, !P0 ;  /* 0x000000ff0600720c */ /* 0x001fc60004705670 */
[----:B------:R-:W-:Y:S01]  /*0550*/  IMAD.IADD R10, R11, 0x1, -R0 ;  /* 0x000000010b0a7824 */ /* 0x000fe200078e0a00 */
[----:B--2---:R-:W-:Y:S02]  /*0560*/  ISETP.NE.OR P1, PT, R3, RZ, !P1 ;  /* 0x000000ff0300720c */ /* 0x004fe40004f25670 */
[----:B------:R-:W-:-:S04]  /*0570*/  SHF.R.S32.HI R3, RZ, 0x1f, R2 ;  /* 0x0000001fff037819 */ /* 0x000fc80000011402 */
[----:B------:R-:W-:-:S03]  /*0580*/  LEA.HI R3, R3, R2, RZ, 0x2 ;  /* 0x0000000203037211 */ /* 0x000fc600078f10ff */
[----:B------:R-:W-:Y:S01]  /*0590*/  VOTEU.ALL UP0, P0 ;  /* 0x00000000003f7886 */ /* 0x000fe20000000000 */
[----:B------:R-:W-:-:S03]  /*05a0*/  LOP3.LUT R3, R3, 0xfffffffc, RZ, 0xc0, !PT ;  /* 0xfffffffc03037812 */ /* 0x000fc600078ec0ff */
[----:B------:R-:W-:Y:S01]  /*05b0*/  VOTEU.ALL UP1, P1 ;  /* 0x00000000003f7886 */ /* 0x000fe20000820000 */
[----:B------:R-:W0:Y:S01]  /*05c0*/  @!UP0 S2UR UR7, SR_CgaCtaId ;  /* 0x00000000000789c3 */ /* 0x000e220000008800 */
[----:B------:R-:W-:Y:S01]  /*05d0*/  @!UP0 UMOV UR6, 0x400 ;  /* 0x0000040000068882 */ /* 0x000fe20000000000 */
[----:B------:R-:W-:-:S04]  /*05e0*/  @!UP0 UIADD3 UR4, -UR4, 0x100000, URZ ;  /* 0x0010000004048890 */ /* 0x000fc8000fffe13f */
[----:B------:R-:W-:Y:S02]  /*05f0*/  @!UP0 USHF.L.U32 UR5, UR4, 0xb, URZ ;  /* 0x0000000b04058899 */ /* 0x000fe4000800063f */
[----:B------:R-:W-:Y:S01]  /*0600*/  @!UP0 USHF.L.U32 UR4, UR4, 0x1, URZ ;  /* 0x0000000104048899 */ /* 0x000fe2000800063f */
[----:B------:R-:W-:Y:S01]  /*0610*/  IMAD.IADD R20, R2, 0x1, -R3 ;  /* 0x0000000102147824 */ /* 0x000fe200078e0a03 */
[----:B------:R-:W-:Y:S01]  /*0620*/  @!UP1 UMOV UR9, 0x400 ;  /* 0x0000040000099882 */ /* 0x000fe20000000000 */
[----:B------:R-:W-:Y:S01]  /*0630*/  VOTEU.ALL UP2, P1 ;  /* 0x00000000003f7886 */ /* 0x000fe20000840000 */
[----:B------:R-:W-:Y:S01]  /*0640*/  VOTEU.ALL UP3, P1 ;  /* 0x00000000003f7886 */ /* 0x000fe20000860000 */
[----:B------:R-:W-:Y:S01]  /*0650*/  VOTEU.ALL UP4, P1 ;  /* 0x00000000003f7886 */ /* 0x000fe20000880000 */
[----:B------:R-:W1:Y:S01]  /*0660*/  @!UP1 S2UR UR10, SR_CgaCtaId ;  /* 0x00000000000a99c3 */ /* 0x000e620000008800 */
[----:B------:R-:W-:Y:S01]  /*0670*/  VOTEU.ALL UP5, P1 ;  /* 0x00000000003f7886 */ /* 0x000fe200008a0000 */
[----:B------:R-:W-:-:S04]  /*0680*/  ISETP.NE.U32.AND P1, PT, RZ, UR12, PT ;  /* 0x0000000cff007c0c */ /* 0x000fc8000bf25070 */
[----:B------:R-:W-:Y:S01]  /*0690*/  ISETP.NE.AND.EX P1, PT, RZ, UR13, PT, P1 ;  /* 0x0000000dff007c0c */ /* 0x000fe2000bf25310 */
[----:B0-----:R-:W-:Y:S02]  /*06a0*/  @!UP0 ULEA UR8, UR7, UR6, 0x18 ;  /* 0x0000000607088291 */ /* 0x001fe4000f8ec03f */
[----:B------:R-:W-:-:S04]  /*06b0*/  @!UP1 UIADD3 UR6, -UR11, 0x100000, URZ ;  /* 0x001000000b069890 */ /* 0x000fc8000fffe13f */
[----:B------:R-:W-:Y:S02]  /*06c0*/  @!UP1 USHF.L.U32 UR7, UR6, 0xb, URZ ;  /* 0x0000000b06079899 */ /* 0x000fe4000800063f */
[----:B------:R-:W-:Y:S01]  /*06d0*/  @!UP1 USHF.L.U32 UR6, UR6, 0x1, URZ ;  /* 0x0000000106069899 */ /* 0x000fe2000800063f */
[----:B---3--:R-:W-:Y:S01]  /*06e0*/  R2UR UR11, R4 ;  /* 0x00000000040b72ca */ /* 0x008fe200000e0000 */
[----:B------:R-:W-:Y:S01]  /*06f0*/  VOTEU.ALL UP0, P0 ;  /* 0x00000000003f7886 */ /* 0x000fe20000000000 */
[----:B-1----:R-:W-:Y:S01]  /*0700*/  @!UP1 ULEA UR9, UR10, UR9, 0x18 ;  /* 0x000000090a099291 */ /* 0x002fe2000f8ec03f */
[----:B------:R-:W-:Y:S01]  /*0710*/  VOTEU.ALL UP1, P0 ;  /* 0x00000000003f7886 */ /* 0x000fe20000020000 */
[C---:B------:R-:W-:Y:S01]  /*0720*/  ISETP.NE.AND P0, PT, R20.reuse, 0x3, PT ;  /* 0x000000031400780c */ /* 0x040fe20003f05270 */
[----:B------:R-:W0:Y:S02]  /*0730*/  FENCE.VIEW.ASYNC.S ;  /* 0x00000000000073c6 */ /* 0x000e240000000000 */
[----:B0-----:R0:W1:Y:S01]  /*0740*/  @!UP0 SYNCS.EXCH.64 URZ, [UR8+0x110], UR4 ;  /* 0x00011004083f85b2 */ /* 0x0010620008000100 */
[----:B------:R-:W-:-:S04]  /*0750*/  ISETP.EQ.OR P0, PT, R20, RZ, !P0 ;  /* 0x000000ff1400720c */ /* 0x000fc80004702670 */
[----:B------:R-:W-:-:S04]  /*0760*/  ISETP.EQ.AND P0, PT, R5, RZ, P0 ;  /* 0x000000ff0500720c */ /* 0x000fc80000702270 */
[----:B------:R-:W-:-:S04]  /*0770*/  SEL R7, RZ, 0x1, !P0 ;  /* 0x00000001ff077807 */ /* 0x000fc80004000000 */
[----:B------:R-:W-:Y:S01]  /*0780*/  SEL R7, R7, 0x2, P3 ;  /* 0x0000000207077807 */ /* 0x000fe20001800000 */
[----:B------:R0:W1:Y:S01]  /*0790*/  @!UP1 SYNCS.EXCH.64 URZ, [UR8+0x118], UR4 ;  /* 0x00011804083f95b2 */ /* 0x0000620008000100 */
[----:B------:R-:W-:Y:S01]  /*07a0*/  NOP ;  /* 0x0000000000007918 */ /* 0x000fe20000000000 */
[----:B------:R0:W1:Y:S01]  /*07b0*/  @!UP2 SYNCS.EXCH.64 URZ, [UR9+0xf0], UR6 ;  /* 0x0000f006093fa5b2 */ /* 0x0000620008000100 */
[----:B------:R0:W1:Y:S01]  /*07c0*/  @!UP3 SYNCS.EXCH.64 URZ, [UR9+0xf8], UR6 ;  /* 0x0000f806093fb5b2 */ /* 0x0000620008000100 */
[----:B------:R0:W1:Y:S01]  /*07d0*/  @!UP4 SYNCS.EXCH.64 URZ, [UR9+0x100], UR6 ;  /* 0x00010006093fc5b2 */ /* 0x0000620008000100 */
[----:B------:R0:W1:Y:S01]  /*07e0*/  @!UP5 SYNCS.EXCH.64 URZ, [UR9+0x108], UR6 ;  /* 0x00010806093fd5b2 */ /* 0x0000620008000100 */
[----:B------:R-:W-:Y:S01]  /*07f0*/  NOP ;  /* 0x0000000000007918 */ /* 0x000fe20000000000 */
[----:B-1----:R-:W-:Y:S06]  /*0800*/  BAR.SYNC.DEFER_BLOCKING 0x0 ;  /* 0x0000000000007b1d */ /* 0x002fec0000010000 */
[----:B0-----:R-:W-:Y:S05]  /*0810*/  @!P1 BRA `(.L_x_4) ;  /* 0x00000000001c9947 */ /* 0x001fea0003800000 */
[----:B------:R-:W0:Y:S02]  /*0820*/  LDC.64 R2, c[0x0][0x598] ;  /* 0x00016600ff027b82 */ /* 0x000e240000000a00 */
[----:B0-----:R-:W2:Y:S02]  /*0830*/  LDG.E.64 R2, desc[UR20][R2.64] ;  /* 0x0000001402027981 */ /* 0x001ea4000c1e1b00 */
[----:B--2---:R-:W-:-:S04]  /*0840*/  ISETP.NE.U32.AND P0, PT, R2, RZ, PT ;  /* 0x000000ff0200720c */ /* 0x004fc80003f05070 */
[----:B------:R-:W-:-:S13]  /*0850*/  ISETP.NE.AND.EX P0, PT, R3, RZ, PT, P0 ;  /* 0x000000ff0300720c */ /* 0x000fda0003f05300 */
[----:B------:R-:W-:Y:S05]  /*0860*/  @!P0 BRA `(.L_x_4) ;  /* 0x0000000000088947 */ /* 0x000fea0003800000 */
[----:B------:R2:W5:Y:S01]  /*0870*/  LD.E R12, desc[UR20][R2.64] ;  /* 0x00000014020c7980 */ /* 0x000562000c101900 */
[----:B------:R-:W-:Y:S05]  /*0880*/  BRA `(.L_x_5) ;  /* 0x0000000000207947 */ /* 0x000fea0003800000 */
.L_x_4:
[----:B------:R-:W-:Y:S02]  /*0890*/  ULDC.64 UR4, c[0x0][0x588] ;  /* 0x0001620000047ab9 */ /* 0x000fe40000000a00 */
[----:B------:R-:W-:-:S04]  /*08a0*/  ISETP.NE.U32.AND P0, PT, RZ, UR4, PT ;  /* 0x00000004ff007c0c */ /* 0x000fc8000bf05070 */
[----:B------:R-:W-:-:S13]  /*08b0*/  ISETP.NE.AND.EX P0, PT, RZ, UR5, PT, P0 ;  /* 0x00000005ff007c0c */ /* 0x000fda000bf05300 */
[----:B------:R-:W-:Y:S05]  /*08c0*/  @!P0 BRA `(.L_x_6) ;  /* 0x00000000000c8947 */ /* 0x000fea0003800000 */
[----:B------:R-:W0:Y:S02]  /*08d0*/  LDC.64 R12, c[0x0][0x588] ;  /* 0x00016200ff0c7b82 */ /* 0x000e240000000a00 */
[----:B0-----:R0:W5:Y:S01]  /*08e0*/  LDG.E R12, desc[UR20][R12.64] ;  /* 0x000000140c0c7981 */ /* 0x001162000c1e1900 */
[----:B------:R-:W-:Y:S05]  /*08f0*/  BRA `(.L_x_5) ;  /* 0x0000000000047947 */ /* 0x000fea0003800000 */
.L_x_6:
[----:B------:R-:W1:Y:S02]  /*0900*/  LDC R12, c[0x0][0x580] ;  /* 0x00016000ff0c7b82 */ /* 0x000e640000000800 */
.L_x_5:
[----:B------:R-:W-:Y:S02]  /*0910*/  ULDC.64 UR4, c[0x0][0x5a0] ;  /* 0x0001680000047ab9 */ /* 0x000fe40000000a00 */
[----:B------:R-:W-:-:S04]  /*0920*/  ISETP.NE.U32.AND P0, PT, RZ, UR4, PT ;  /* 0x00000004ff007c0c */ /* 0x000fc8000bf05070 */
[----:B------:R-:W-:-:S13]  /*0930*/  ISETP.NE.AND.EX P0, PT, RZ, UR5, PT, P0 ;  /* 0x00000005ff007c0c */ /* 0x000fda000bf05300 */
[----:B------:R-:W-:Y:S05]  /*0940*/  @!P0 BRA `(.L_x_7) ;  /* 0x00000000001c8947 */ /* 0x000fea0003800000 */
[----:B--2---:R-:W2:Y:S02]  /*0950*/  LDC.64 R2, c[0x0][0x5a0] ;  /* 0x00016800ff027b82 */ /* 0x004ea40000000a00 */
[----:B--2---:R-:W2:Y:S02]  /*0960*/  LDG.E.64 R2, desc[UR20][R2.64] ;  /* 0x0000001402027981 */ /* 0x004ea4000c1e1b00 */
[----:B--2---:R-:W-:-:S04]  /*0970*/  ISETP.NE.U32.AND P0, PT, R2, RZ, PT ;  /* 0x000000ff0200720c */ /* 0x004fc80003f05070 */
[----:B------:R-:W-:-:S13]  /*0980*/  ISETP.NE.AND.EX P0, PT, R3, RZ, PT, P0 ;  /* 0x000000ff0300720c */ /* 0x000fda0003f05300 */
[----:B------:R-:W-:Y:S05]  /*0990*/  @!P0 BRA `(.L_x_7) ;  /* 0x0000000000088947 */ /* 0x000fea0003800000 */
[----:B0-----:R4:W5:Y:S01]  /*09a0*/  LD.E R13, desc[UR20][R2.64] ;  /* 0x00000014020d7980 */ /* 0x001962000c101900 */
[----:B------:R-:W-:Y:S05]  /*09b0*/  BRA `(.L_x_8) ;  /* 0x0000000000207947 */ /* 0x000fea0003800000 */
.L_x_7:
[----:B------:R-:W-:Y:S02]  /*09c0*/  ULDC.64 UR4, c[0x0][0x590] ;  /* 0x0001640000047ab9 */ /* 0x000fe40000000a00 */
[----:B------:R-:W-:-:S04]  /*09d0*/  ISETP.NE.U32.AND P0, PT, RZ, UR4, PT ;  /* 0x00000004ff007c0c */ /* 0x000fc8000bf05070 */
[----:B------:R-:W-:-:S13]  /*09e0*/  ISETP.NE.AND.EX P0, PT, RZ, UR5, PT, P0 ;  /* 0x00000005ff007c0c */ /* 0x000fda000bf05300 */
[----:B------:R-:W-:Y:S05]  /*09f0*/  @!P0 BRA `(.L_x_9) ;  /* 0x00000000000c8947 */ /* 0x000fea0003800000 */
[----:B--2---:R-:W0:Y:S02]  /*0a00*/  LDC.64 R2, c[0x0][0x590] ;  /* 0x00016400ff027b82 */ /* 0x004e240000000a00 */
[----:B0-----:R3:W5:Y:S01]  /*0a10*/  LDG.E R13, desc[UR20][R2.64] ;  /* 0x00000014020d7981 */ /* 0x001762000c1e1900 */
[----:B------:R-:W-:Y:S05]  /*0a20*/  BRA `(.L_x_8) ;  /* 0x0000000000047947 */ /* 0x000fea0003800000 */
.L_x_9:
[----:B0-----:R-:W0:Y:S02]  /*0a30*/  LDC R13, c[0x0][0x584] ;  /* 0x00016100ff0d7b82 */ /* 0x001e240000000800 */
.L_x_8:
[----:B------:R-:W1:Y:S01]  /*0a40*/  LDC R0, c[0x0][0x65c] ;  /* 0x00019700ff007b82 */ /* 0x000e620000000800 */
[----:B------:R-:W2:Y:S01]  /*0a50*/  S2R R21, SR_CTAID.Y ;  /* 0x0000000000157919 */ /* 0x000ea20000002600 */
[----:B------:R-:W-:Y:S01]  /*0a60*/  ULDC UR8, c[0x0][0x28c] ;  /* 0x0000a30000087ab9 */ /* 0x000fe20000000800 */
[----:B------:R-:W-:Y:S01]  /*0a70*/  ISETP.NE.AND P0, PT, R5, 0x2, PT ;  /* 0x000000020500780c */ /* 0x000fe20003f05270 */
[----:B------:R-:W-:Y:S01]  /*0a80*/  UIADD3 UR8, UR8, 0x7f, URZ ;  /* 0x0000007f08087890 */ /* 0x000fe2000fffe03f */
[----:B------:R-:W0:Y:S01]  /*0a90*/  S2R R14, SR_CTAID.X ;  /* 0x00000000000e7919 */ /* 0x000e220000002500 */
[----:B------:R-:W-:Y:S01]  /*0aa0*/  UMOV UR5, URZ ;  /* 0x0000003f00057c82 */ /* 0x000fe20008000000 */
[----:B------:R-:W-:Y:S01]  /*0ab0*/  UMOV UR4, URZ ;  /* 0x0000003f00047c82 */ /* 0x000fe20008000000 */
[----:B------:R-:W-:-:S04]  /*0ac0*/  USHF.R.S32.HI UR9, URZ, 0x1f, UR8 ;  /* 0x0000001f3f097899 */ /* 0x000fc80008011408 */
[----:B------:R-:W-:-:S04]  /*0ad0*/  ULEA.HI UR9, UR9, UR8, URZ, 0x7 ;  /* 0x0000000809097291 */ /* 0x000fc8000f8f383f */
[----:B------:R-:W-:Y:S01]  /*0ae0*/  USHF.R.S32.HI UR13, URZ, 0x7, UR9 ;  /* 0x000000073f0d7899 */ /* 0x000fe20008011409 */
[----:B-1----:R-:W-:-:S13]  /*0af0*/  ISETP.NE.AND P4, PT, R0, 0x1, PT ;  /* 0x000000010000780c */ /* 0x002fda0003f85270 */
[----:B------:R-:W0:Y:S01]  /*0b00*/  @P4 LDC R15, c[0x0][0x10] ;  /* 0x00000400ff0f4b82 */ /* 0x000e220000000800 */
[----:B--234-:R-:W-:Y:S02]  /*0b10*/  @P4 IMAD.MOV.U32 R2, RZ, RZ, R21 ;  /* 0x000000ffff024224 */ /* 0x01cfe400078e0015 */
[----:B------:R-:W-:Y:S02]  /*0b20*/  @P4 IMAD.MOV.U32 R3, RZ, RZ, RZ ;  /* 0x000000ffff034224 */ /* 0x000fe400078e00ff */
[----:B------:R-:W-:-:S03]  /*0b30*/  @P4 IMAD.MOV.U32 R5, RZ, RZ, RZ ;  /* 0x000000ffff054224 */ /* 0x000fc600078e00ff */
[----:B------:R-:W1:Y:S01]  /*0b40*/  @!P4 LDC R9, c[0x0][0xc] ;  /* 0x00000300ff09cb82 */ /* 0x000e620000000800 */
[----:B------:R-:W-:Y:S01]  /*0b50*/  ULDC UR6, c[0x0][0xc] ;  /* 0x0000030000067ab9 */ /* 0x000fe20000000800 */
[----:B------:R-:W-:Y:S02]  /*0b60*/  ULDC UR7, c[0x0][0x10] ;  /* 0x0000040000077ab9 */ /* 0x000fe40000000800 */
[----:B------:R-:W-:-:S04]  /*0b70*/  UIMAD.WIDE.U32 UR6, UR6, UR7, URZ ;  /* 0x00000007060672a5 */ /* 0x000fc8000f8e003f */
[----:B------:R-:W2:Y:S01]  /*0b80*/  LDC R8, c[0x0][0x14] ;  /* 0x00000500ff087b82 */ /* 0x000ea20000000800 */
[----:B0-----:R-:W-:-:S04]  /*0b90*/  @P4 IMAD.WIDE.U32 R2, R14, R15, R2 ;  /* 0x0000000f0e024225 */ /* 0x001fc800078e0002 */
[----:B------:R-:W-:Y:S02]  /*0ba0*/  IMAD.MOV.U32 R15, RZ, RZ, RZ ;  /* 0x000000ffff0f7224 */ /* 0x000fe400078e00ff */
[----:B------:R-:W-:Y:S02]  /*0bb0*/  @P4 IMAD.IADD R3, R3, 0x1, R5 ;  /* 0x0000000103034824 */ /* 0x000fe400078e0205 */
[----:B-1----:R-:W-:-:S04]  /*0bc0*/  @!P4 IMAD.WIDE.U32 R4, R9, R21, R14 ;  /* 0x000000150904c225 */ /* 0x002fc800078e000e */
[----:B------:R-:W-:Y:S02]  /*0bd0*/  @!P4 IMAD.MOV.U32 R2, RZ, RZ, R4 ;  /* 0x000000ffff02c224 */ /* 0x000fe400078e0004 */
[----:B------:R-:W-:Y:S02]  /*0be0*/  @!P4 IMAD.MOV.U32 R3, RZ, RZ, R5 ;  /* 0x000000ffff03c224 */ /* 0x000fe400078e0005 */
[C---:B--2---:R-:W-:Y:S02]  /*0bf0*/  IMAD R17, R8.reuse, UR7, RZ ;  /* 0x0000000708117c24 */ /* 0x044fe4000f8e02ff */
[----:B------:R-:W-:Y:S01]  /*0c00*/  IMAD.WIDE.U32 R8, R8, UR6, RZ ;  /* 0x0000000608087c25 */ /* 0x000fe2000f8e00ff */
[----:B------:R-:W-:-:S03]  /*0c10*/  ULDC.64 UR6, c[0x0][0x650] ;  /* 0x0001940000067ab9 */ /* 0x000fc60000000a00 */
[----:B------:R-:W-:Y:S01]  /*0c20*/  IMAD.IADD R0, R9, 0x1, R17 ;  /* 0x0000000109007824 */ /* 0x000fe200078e0211 */
[----:B------:R-:W-:Y:S06]  /*0c30*/  @P0 BRA `(.L_x_10) ;  /* 0x0000000000240947 */ /* 0x000fec0003800000 */
[----:B------:R-:W-:Y:S01]  /*0c40*/  USHF.R.U32.HI UR4, URZ, 0x1, UR13 ;  /* 0x000000013f047899 */ /* 0x000fe2000801160d */
[----:B------:R-:W-:Y:S01]  /*0c50*/  IADD3 R2, P0, R2, R8, RZ ;  /* 0x0000000802027210 */ /* 0x000fe20007f1e0ff */
[----:B------:R-:W-:Y:S02]  /*0c60*/  UISETP.GE.U32.AND UP0, UPT, UR13, 0xe, UPT ;  /* 0x0000000e0d00788c */ /* 0x000fe4000bf06070 */
[----:B------:R-:W-:Y:S02]  /*0c70*/  UIMAD.WIDE.U32 UR4, UR4, -0x6db6db6d, URZ ;  /* 0x92492493040478a5 */ /* 0x000fe4000f8e003f */
[----:B------:R-:W-:Y:S02]  /*0c80*/  IMAD.X R3, R0, 0x1, R3, P0 ;  /* 0x0000000100037824 */ /* 0x000fe400000e0603 */
[----:B------:R-:W-:-:S03]  /*0c90*/  USHF.R.U32.HI UR5, URZ, 0x2, UR5 ;  /* 0x000000023f057899 */ /* 0x000fc60008011605 */
[----:B------:R-:W-:Y:S02]  /*0ca0*/  UMOV UR4, URZ ;  /* 0x0000003f00047c82 */ /* 0x000fe40008000000 */
[----:B------:R-:W-:Y:S02]  /*0cb0*/  @UP0 ULOP3.LUT UR4, UR5, 0x1, URZ, 0xc0, !UPT ;  /* 0x0000000105040892 */ /* 0x000fe4000f8ec03f */
[----:B------:R-:W-:-:S12]  /*0cc0*/  UIMAD UR5, UR5, -0xe, UR13 ;  /* 0xfffffff2050578a4 */ /* 0x000fd8000f8e020d */
.L_x_10:
[----:B------:R-:W-:Y:S01]  /*0cd0*/  ISETP.GE.U32.AND P0, PT, R2, UR6, PT ;  /* 0x0000000602007c0c */ /* 0x000fe2000bf06070 */
[----:B------:R-:W-:Y:S01]  /*0ce0*/  IMAD.MOV.U32 R6, RZ, RZ, -0x1 ;  /* 0xffffffffff067424 */ /* 0x000fe200078e00ff */
[----:B------:R-:W-:Y:S01]  /*0cf0*/  PRMT R16, RZ, 0x7610, R16 ;  /* 0x00007610ff107816 */ /* 0x000fe20000000010 */
[----:B------:R-:W-:Y:S01]  /*0d00*/  IMAD.MOV.U32 R4, RZ, RZ, -0x1 ;  /* 0xffffffffff047424 */ /* 0x000fe200078e00ff */
[----:B------:R-:W-:Y:S01]  /*0d10*/  ISETP.GE.U32.AND.EX P0, PT, R3, UR7, PT, P0 ;  /* 0x0000000703007c0c */ /* 0x000fe2000bf06100 */
[----:B------:R-:W-:-:S12]  /*0d20*/  IMAD.MOV.U32 R5, RZ, RZ, -0x1 ;  /* 0xffffffffff057424 */ /* 0x000fd800078e00ff */
[----:B------:R-:W-:Y:S05]  /*0d30*/  @P0 BRA `(.L_x_11) ;  /* 0x00000004005c0947 */ /* 0x000fea0003800000 */
[----:B------:R-:W0:Y:S01]  /*0d40*/  LDC.64 R24, c[0x0][0x628] ;  /* 0x00018a00ff187b82 */ /* 0x000e220000000a00 */
[----:B------:R-:W-:Y:S02]  /*0d50*/  IMAD.MOV.U32 R4, RZ, RZ, R2 ;  /* 0x000000ffff047224 */ /* 0x000fe400078e0002 */
[----:B------:R-:W-:-:S05]  /*0d60*/  IMAD.MOV.U32 R5, RZ, RZ, R3 ;  /* 0x000000ffff057224 */ /* 0x000fca00078e0003 */
[----:B------:R-:W1:Y:S08]  /*0d70*/  LDC R6, c[0x0][0x630] ;  /* 0x00018c00ff067b82 */ /* 0x000e700000000800 */
[----:B------:R-:W2:Y:S01]  /*0d80*/  LDC.64 R26, c[0x0][0x620] ;  /* 0x00018800ff1a7b82 */ /* 0x000ea20000000a00 */
[----:B0-----:R-:W-:-:S04]  /*0d90*/  ISETP.NE.U32.AND P0, PT, R24, RZ, PT ;  /* 0x000000ff1800720c */ /* 0x001fc80003f05070 */
[----:B------:R-:W-:-:S13]  /*0da0*/  ISETP.NE.AND.EX P0, PT, R25, RZ, PT, P0 ;  /* 0x000000ff1900720c */ /* 0x000fda0003f05300 */
[----:B-12---:R-:W-:Y:S05]  /*0db0*/  @!P0 BRA `(.L_x_12) ;  /* 0x0000000000288947 */ /* 0x006fea0003800000 */
[----:B------:R-:W0:Y:S02]  /*0dc0*/  LDC R19, c[0x0][0x634] ;  /* 0x00018d00ff137b82 */ /* 0x000e240000000800 */
[----:B0-----:R-:W-:-:S05]  /*0dd0*/  IADD3 R19, P0, R2, R19, RZ ;  /* 0x0000001302137210 */ /* 0x001fca0007f1e0ff */
[----:B------:R-:W-:-:S04]  /*0de0*/  IMAD.X R23, RZ, RZ, R3, P0 ;  /* 0x000000ffff177224 */ /* 0x000fc800000e0603 */
[----:B------:R-:W-:-:S04]  /*0df0*/  IMAD.WIDE.U32 R4, R23, R24, RZ ;  /* 0x0000001817047225 */ /* 0x000fc800078e00ff */
[----:B------:R-:W-:-:S04]  /*0e00*/  IMAD.WIDE.U32 R16, P0, R19, R25, R4 ;  /* 0x0000001913107225 */ /* 0x000fc80007800004 */
[----:B------:R-:W-:-:S04]  /*0e10*/  IMAD.WIDE.U32 R4, R19, R24, RZ ;  /* 0x0000001813047225 */ /* 0x000fc800078e00ff */
[----:B------:R-:W-:Y:S01]  /*0e20*/  IMAD.X R19, RZ, RZ, RZ, P0 ;  /* 0x000000ffff137224 */ /* 0x000fe200000e06ff */
[----:B------:R-:W-:Y:S01]  /*0e30*/  IADD3 RZ, P0, R5, R16, RZ ;  /* 0x0000001005ff7210 */ /* 0x000fe20007f1e0ff */
[----:B------:R-:W-:-:S04]  /*0e40*/  IMAD.MOV.U32 R18, RZ, RZ, R17 ;  /* 0x000000ffff127224 */ /* 0x000fc800078e0011 */
[----:B------:R-:W-:-:S08]  /*0e50*/  IMAD.WIDE.U32.X R4, R23, R25, R18, P0 ;  /* 0x0000001917047225 */ /* 0x000fd000000e0412 */
.L_x_12:
[--C-:B------:R-:W-:Y:S01]  /*0e60*/  SHF.R.U64 R32, R4, R6, R5.reuse ;  /* 0x0000000604207219 */ /* 0x100fe20000001205 */
[----:B------:R-:W0:Y:S01]  /*0e70*/  LDC.64 R28, c[0x0][0x640] ;  /* 0x00019000ff1c7b82 */ /* 0x000e220000000a00 */
[----:B------:R-:W-:Y:S01]  /*0e80*/  I2FP.F32.U32 R4, R14 ;  /* 0x0000000e00047245 */ /* 0x000fe20000201000 */
[----:B------:R-:W-:Y:S01]  /*0e90*/  ULDC UR6, c[0x0][0x150] ;  /* 0x0000540000067ab9 */ /* 0x000fe20000000800 */
[----:B------:R-:W-:Y:S02]  /*0ea0*/  SHF.R.U32.HI R5, RZ, R6, R5 ;  /* 0x00000006ff057219 */ /* 0x000fe40000011605 */
[----:B------:R-:W-:Y:S01]  /*0eb0*/  IADD3 R17, P0, RZ, -R32, RZ ;  /* 0x80000020ff117210 */ /* 0x000fe20007f1e0ff */
[----:B------:R-:W-:Y:S01]  /*0ec0*/  FMUL R6, R4, UR6 ;  /* 0x0000000604067c20 */ /* 0x000fe20008400000 */
[----:B------:R-:W-:Y:S01]  /*0ed0*/  ULDC UR6, c[0x0][0x154] ;  /* 0x0000550000067ab9 */ /* 0x000fe20000000800 */
[----:B------:R-:W1:Y:S02]  /*0ee0*/  LDC R18, c[0x0][0x618] ;  /* 0x00018600ff127b82 */ /* 0x000e640000000800 */
[----:B------:R-:W-:-:S02]  /*0ef0*/  IMAD.X R19, RZ, RZ, ~R5, P0 ;  /* 0x000000ffff137224 */ /* 0x000fc400000e0e05 */
[----:B------:R-:W2:Y:S01]  /*0f00*/  F2I.U32.TRUNC.NTZ R6, R6 ;  /* 0x0000000600067305 */ /* 0x000ea2000020f000 */
[----:B------:R-:W-:-:S03]  /*0f10*/  IMAD.WIDE.U32 R4, R17, R26, R2 ;  /* 0x0000001a11047225 */ /* 0x000fc600078e0002 */
[----:B------:R-:W3:Y:S01]  /*0f20*/  LDC R15, c[0x0][0x144] ;  /* 0x00005100ff0f7b82 */ /* 0x000ee20000000800 */
[----:B------:R-:W-:-:S04]  /*0f30*/  IMAD R16, R19, R26, RZ ;  /* 0x0000001a13107224 */ /* 0x000fc800078e02ff */
[----:B------:R-:W-:-:S03]  /*0f40*/  IMAD R17, R17, R27, R16 ;  /* 0x0000001b11117224 */ /* 0x000fc600078e0210 */
[----:B------:R-:W4:Y:S01]  /*0f50*/  LDC R22, c[0x0][0x608] ;  /* 0x00018200ff167b82 */ /* 0x000f220000000800 */
[----:B------:R-:W-:Y:S01]  /*0f60*/  IMAD.IADD R17, R5, 0x1, R17 ;  /* 0x0000000105117824 */ /* 0x000fe200078e0211 */
[----:B0-----:R-:W-:Y:S01]  /*0f70*/  ISETP.NE.U32.AND P0, PT, R28, RZ, PT ;  /* 0x000000ff1c00720c */ /* 0x001fe20003f05070 */
[----:B--2---:R-:W-:-:S03]  /*0f80*/  IMAD.MOV R5, RZ, RZ, -R6 ;  /* 0x000000ffff057224 */ /* 0x004fc600078e0a06 */
[----:B------:R-:W-:Y:S02]  /*0f90*/  ISETP.NE.AND.EX P0, PT, R29, RZ, PT, P0 ;  /* 0x000000ff1d00720c */ /* 0x000fe40003f05300 */
[----:B------:R-:W0:Y:S01]  /*0fa0*/  LDC R19, c[0x0][0x658] ;  /* 0x00019600ff137b82 */ /* 0x000e220000000800 */
[-CC-:B-1----:R-:W-:Y:S02]  /*0fb0*/  SHF.R.U64 R26, R4, R18.reuse, R17.reuse ;  /* 0x00000012041a7219 */ /* 0x182fe40000001211 */
[----:B------:R-:W-:Y:S02]  /*0fc0*/  I2FP.F32.U32 R4, R21 ;  /* 0x0000001500047245 */ /* 0x000fe40000201000 */
[----:B------:R-:W-:Y:S01]  /*0fd0*/  SHF.R.U32.HI R17, RZ, R18, R17 ;  /* 0x00000012ff117219 */ /* 0x000fe20000011611 */
[----:B------:R-:W-:Y:S02]  /*0fe0*/  IMAD.MOV.U32 R18, RZ, RZ, 0x1 ;  /* 0x00000001ff127424 */ /* 0x000fe400078e00ff */
[----:B------:R-:W1:Y:S01]  /*0ff0*/  LDC R24, c[0x0][0x148] ;  /* 0x00005200ff187b82 */ /* 0x000e620000000800 */
[----:B---3--:R-:W-:-:S02]  /*1000*/  IMAD R6, R15, R5, R14 ;  /* 0x000000050f067224 */ /* 0x008fc400078e020e */
[----:B------:R-:W-:Y:S01]  /*1010*/  FMUL R5, R4, UR6 ;  /* 0x0000000604057c20 */ /* 0x000fe20008400000 */
[----:B------:R-:W-:-:S04]  /*1020*/  IMAD.MOV.U32 R4, RZ, RZ, -0x1 ;  /* 0xffffffffff047424 */ /* 0x000fc800078e00ff */
[----:B------:R-:W2:Y:S01]  /*1030*/  LDC R25, c[0x0][0x600] ;  /* 0x00018000ff197b82 */ /* 0x000ea20000000800 */
[-CC-:B----4-:R-:W-:Y:S02]  /*1040*/  SHF.R.U64 R34, R26, R22.reuse, R17.reuse ;  /* 0x000000161a227219 */ /* 0x190fe40000001211 */
[----:B------:R-:W-:Y:S02]  /*1050*/  SHF.R.U32.HI R14, RZ, R22, R17 ;  /* 0x00000016ff0e7219 */ /* 0x000fe40000011611 */
[----:B------:R3:W4:Y:S03]  /*1060*/  F2I.U32.TRUNC.NTZ R22, R5 ;  /* 0x0000000500167305 */ /* 0x000726000020f000 */
[----:B------:R-:W1:Y:S01]  /*1070*/  LDC R27, c[0x0][0x648] ;  /* 0x00019200ff1b7b82 */ /* 0x000e620000000800 */
[-C--:B0-----:R-:W-:Y:S02]  /*1080*/  SHF.R.U64 R36, R34, R19.reuse, R14 ;  /* 0x0000001322247219 */ /* 0x081fe4000000120e */
[----:B------:R-:W-:-:S02]  /*1090*/  SHF.L.U32 R4, R4, R19, RZ ;  /* 0x0000001304047219 */ /* 0x000fc400000006ff */
[-C--:B------:R-:W-:Y:S02]  /*10a0*/  SHF.R.U32.HI R14, RZ, R19.reuse, R14 ;  /* 0x00000013ff0e7219 */ /* 0x080fe4000001160e */
[----:B------:R-:W-:Y:S01]  /*10b0*/  SHF.L.U32 R18, R18, R19, RZ ;  /* 0x0000001312127219 */ /* 0x000fe200000006ff */
[----:B------:R-:W0:Y:S01]  /*10c0*/  LDC R31, c[0x0][0x638] ;  /* 0x00018e00ff1f7b82 */ /* 0x000e220000000800 */
[----:B------:R-:W-:Y:S01]  /*10d0*/  LOP3.LUT R19, RZ, R4, RZ, 0x33, !PT ;  /* 0x00000004ff137212 */ /* 0x000fe200078e33ff */
[----:B------:R-:W-:Y:S02]  /*10e0*/  IMAD.MOV.U32 R4, RZ, RZ, R36 ;  /* 0x000000ffff047224 */ /* 0x000fe400078e0024 */
[----:B---3--:R-:W-:-:S04]  /*10f0*/  IMAD.MOV.U32 R5, RZ, RZ, R14 ;  /* 0x000000ffff057224 */ /* 0x008fc800078e000e */
[----:B------:R-:W3:Y:S01]  /*1100*/  LDC R30, c[0x0][0x610] ;  /* 0x00018400ff1e7b82 */ /* 0x000ee20000000800 */
[----:B----4-:R-:W-:Y:S05]  /*1110*/  @!P0 BRA `(.L_x_13) ;  /* 0x0000000000288947 */ /* 0x010fea0003800000 */
[----:B------:R-:W4:Y:S02]  /*1120*/  LDC R17, c[0x0][0x64c] ;  /* 0x00019300ff117b82 */ /* 0x000f240000000800 */
[----:B----4-:R-:W-:-:S05]  /*1130*/  IADD3 R17, P0, R36, R17, RZ ;  /* 0x0000001124117210 */ /* 0x010fca0007f1e0ff */
        /* <DEDUP_REMOVED lines=8> */
.L_x_13:
[----:B-1----:R-:W-:Y:S01]  /*11c0*/  SHF.R.U64 R4, R4, R27, R5 ;  /* 0x0000001b04047219 */ /* 0x002fe20000001205 */
[----:B--2---:R-:W-:Y:S01]  /*11d0*/  VIADD R5, R25, 0xffffffff ;  /* 0xffffffff19057836 */ /* 0x004fe20000000000 */
[----:B------:R-:W-:Y:S01]  /*11e0*/  LOP3.LUT R19, R34, R19, RZ, 0xc0, !PT ;  /* 0x0000001322137212 */ /* 0x000fe200078ec0ff */
[----:B------:R-:W-:Y:S02]  /*11f0*/  IMAD.MOV R22, RZ, RZ, -R22 ;  /* 0x000000ffff167224 */ /* 0x000fe400078e0a16 */
[----:B------:R-:W-:Y:S01]  /*1200*/  IMAD.MOV R14, RZ, RZ, -R4 ;  /* 0x000000ffff0e7224 */ /* 0x000fe200078e0a04 */
[----:B------:R-:W-:Y:S01]  /*1210*/  LOP3.LUT R5, R26, R5, RZ, 0xc0, !PT ;  /* 0x000000051a057212 */ /* 0x000fe200078ec0ff */
[----:B------:R-:W-:Y:S02]  /*1220*/  IMAD R19, R18, R4, R19 ;  /* 0x0000000412137224 */ /* 0x000fe400078e0213 */
[----:B------:R-:W-:Y:S02]  /*1230*/  @P4 IMAD R6, R24, R22, R21 ;  /* 0x0000001618064224 */ /* 0x000fe400078e0215 */
[----:B0-----:R-:W-:-:S02]  /*1240*/  IMAD R4, R14, R31, R36 ;  /* 0x0000001f0e047224 */ /* 0x001fc400078e0224 */
[----:B---3--:R-:W-:Y:S02]  /*1250*/  IMAD R6, R19, R30, R6 ;  /* 0x0000001e13067224 */ /* 0x008fe400078e0206 */
[----:B------:R-:W-:Y:S02]  /*1260*/  IMAD R5, R4, R25, R5 ;  /* 0x0000001904057224 */ /* 0x000fe400078e0205 */
[----:B------:R-:W-:-:S03]  /*1270*/  IMAD.MOV.U32 R16, RZ, RZ, 0x1 ;  /* 0x00000001ff107424 */ /* 0x000fc600078e00ff */
[----:B------:R-:W-:Y:S02]  /*1280*/  SEL R4, R5, R6, !P4 ;  /* 0x0000000605047207 */ /* 0x000fe40006000000 */
[----:B------:R-:W-:Y:S01]  /*1290*/  SEL R6, R6, R5, !P4 ;  /* 0x0000000506067207 */ /* 0x000fe20006000000 */
[----:B------:R-:W-:-:S07]  /*12a0*/  IMAD.MOV.U32 R5, RZ, RZ, R32 ;  /* 0x000000ffff057224 */ /* 0x000fce00078e0020 */
.L_x_11:
[----:B------:R-:W-:Y:S05]  /*12b0*/  @!P2 BRA `(.L_x_14) ;  /* 0x000000440048a947 */ /* 0x000fea0003800000 */
[----:B------:R-:W-:-:S13]  /*12c0*/  ISETP.GT.U32.AND P0, PT, R33, 0x1, PT ;  /* 0x000000012100780c */ /* 0x000fda0003f04070 */
[----:B------:R-:W-:Y:S05]  /*12d0*/  @P0 EXIT ;  /* 0x000000000000094d */ /* 0x000fea0003800000 */
.L_x_15:
[----:B------:R-:W-:-:S08]  /*12e0*/  NOP ;  /* 0x0000000000007918 */ /* 0x000fd00000000000 */
[----:B------:R-:W0:Y:S02]  /*12f0*/  USETMAXREG.TRY_ALLOC.CTAPOOL UP0, 0xe8 ;  /* 0x000000e8000079c8 */ /* 0x000e240008000600 */
[----:B0-----:R-:W-:-:S13]  /*1300*/  PLOP3.LUT P0, PT, PT, PT, UP0, 0x80, 0x0 ;  /* 0x000000000000781c */ /* 0x001fda0003f0f008 */
[----:B------:R-:W-:Y:S05]  /*1310*/  @!P0 BRA `(.L_x_15) ;  /* 0xfffffffc00f08947 */ /* 0x000fea000383ffff */
[----:B------:R-:W-:-:S13]  /*1320*/  LOP3.LUT P0, RZ, R16, 0xff, RZ, 0xc0, !PT ;  /* 0x000000ff10ff7812 */ /* 0x000fda000780c0ff */
[----:B------:R-:W-:Y:S05]  /*1330*/  @!P0 EXIT ;  /* 0x000000000000894d */ /* 0x000fea0003800000 */
[----:B------:R-:W0:Y:S01]  /*1340*/  S2UR UR6, SR_CgaCtaId ;  /* 0x00000000000679c3 */ /* 0x000e220000008800 */
[----:B------:R-:W-:Y:S01]  /*1350*/  SHF.R.S32.HI R11, RZ, 0x1f, R10 ;  /* 0x0000001fff0b7819 */ /* 0x000fe2000001140a */
[----:B------:R-:W-:Y:S01]  /*1360*/  UIADD3 UR7, UR11, -0x1, URZ ;  /* 0xffffffff0b077890 */ /* 0x000fe2000fffe03f */
[----:B------:R-:W-:Y:S01]  /*1370*/  LOP3.LUT R86, R7, 0x1, RZ, 0xfc, !PT ;  /* 0x0000000107567812 */ /* 0x000fe200078efcff */
[----:B------:R-:W-:Y:S01]  /*1380*/  UMOV UR9, 0x400 ;  /* 0x0000040000097882 */ /* 0x000fe20000000000 */
[CC--:B------:R-:W-:Y:S01]  /*1390*/  LEA.HI R15, R11.reuse, R10.reuse, RZ, 0x2 ;  /* 0x0000000a0b0f7211 */ /* 0x0c0fe200078f10ff */
[----:B------:R-:W-:Y:S01]  /*13a0*/  UISETP.LT.AND UP0, UPT, UR13, 0x1, UPT ;  /* 0x000000010d00788c */ /* 0x000fe2000bf01270 */
[----:B------:R-:W-:Y:S01]  /*13b0*/  LEA.HI R16, R11, R10, RZ, 0x5 ;  /* 0x0000000a0b107211 */ /* 0x000fe200078f28ff */
[----:B------:R-:W-:Y:S01]  /*13c0*/  USHF.L.U32 UR22, UR13, 0x1, URZ ;  /* 0x000000010d167899 */ /* 0x000fe2000800063f */
[--C-:B------:R-:W-:Y:S01]  /*13d0*/  SHF.R.S32.HI R14, RZ, 0x2, R15.reuse ;  /* 0x00000002ff0e7819 */ /* 0x100fe2000001140f */
[----:B------:R-:W-:Y:S01]  /*13e0*/  USEL UR10, UR13, 0x1, UP0 ;  /* 0x000000010d0a7887 */ /* 0x000fe20008000000 */
[----:B------:R-:W-:Y:S01]  /*13f0*/  SHF.R.S32.HI R17, RZ, 0x1f, R15 ;  /* 0x0000001fff117819 */ /* 0x000fe2000001140f */
[----:B------:R-:W-:Y:S01]  /*1400*/  UISETP.NE.AND UP0, UPT, UR7, URZ, UPT ;  /* 0x0000003f0700728c */ /* 0x000fe2000bf05270 */
[----:B------:R-:W-:Y:S01]  /*1410*/  LOP3.LUT R11, R15, 0xfffffffc, RZ, 0xc0, !PT ;  /* 0xfffffffc0f0b7812 */ /* 0x000fe200078ec0ff */
[----:B------:R-:W-:Y:S01]  /*1420*/  UIADD3 UR10, -UR10, UR13, URZ ;  /* 0x0000000d0a0a7290 */ /* 0x000fe2000fffe13f */
[----:B------:R-:W-:Y:S01]  /*1430*/  LEA.HI R17, R17, R14, RZ, 0x3 ;  /* 0x0000000e11117211 */ /* 0x000fe200078f18ff */
[----:B------:R-:W-:-:S02]  /*1440*/  USEL UR16, URZ, 0x1, UP0 ;  /* 0x000000013f107887 */ /* 0x000fc40008000000 */
[----:B------:R-:W-:Y:S01]  /*1450*/  IMAD.IADD R18, R10, 0x1, -R11 ;  /* 0x000000010a127824 */ /* 0x000fe200078e0a0b */
[----:B------:R-:W-:-:S03]  /*1460*/  LOP3.LUT R17, R17, 0xfffffff8, RZ, 0xc0, !PT ;  /* 0xfffffff811117812 */ /* 0x000fc600078ec0ff */
[----:B------:R-:W-:Y:S01]  /*1470*/  IMAD.U32 R87, RZ, RZ, UR16 ;  /* 0x00000010ff577e24 */ /* 0x000fe2000f8e00ff */
[----:B0-----:R-:W-:Y:S01]  /*1480*/  ULEA UR9, UR6, UR9, 0x18 ;  /* 0x0000000906097291 */ /* 0x001fe2000f8ec03f */
[----:B------:R-:W-:Y:S01]  /*1490*/  IMAD.IADD R14, R14, 0x1, -R17 ;  /* 0x000000010e0e7824 */ /* 0x000fe200078e0a11 */
[----:B------:R-:W-:Y:S01]  /*14a0*/  USHF.L.U32 UR6, UR7, 0x3, URZ ;  /* 0x0000000307067899 */ /* 0x000fe2000800063f */
[----:B------:R-:W-:Y:S01]  /*14b0*/  SHF.R.S32.HI R17, RZ, 0x5, R16 ;  /* 0x00000005ff117819 */ /* 0x000fe20000011410 */
[----:B------:R-:W-:Y:S02]  /*14c0*/  UIADD3 UR7, UR9, 0x200, URZ ;  /* 0x0000020009077890 */ /* 0x000fe4000fffe03f */
[----:B------:R-:W-:Y:S01]  /*14d0*/  ULOP3.LUT UR6, UR6, 0x8, URZ, 0xc0, !UPT ;  /* 0x0000000806067892 */ /* 0x000fe2000f8ec03f */
[--C-:B------:R-:W-:Y:S01]  /*14e0*/  SHF.R.S32.HI R15, RZ, 0x1f, R14.reuse ;  /* 0x0000001fff0f7819 */ /* 0x100fe2000001140e */
[----:B------:R-:W-:Y:S01]  /*14f0*/  UIADD3 UR8, UR9, 0x1c200, URZ ;  /* 0x0001c20009087890 */ /* 0x000fe2000fffe03f */
[----:B------:R-:W-:Y:S01]  /*1500*/  IMAD R19, R17, -0x10, -R14 ;  /* 0xfffffff011137824 */ /* 0x000fe200078e0a0e */
[----:B------:R-:W-:-:S02]  /*1510*/  USHF.R.U32.HI UR7, URZ, 0x4, UR7 ;  /* 0x000000043f077899 */ /* 0x000fc40008011607 */
[----:B------:R-:W-:Y:S01]  /*1520*/  USHF.R.U32.HI UR8, URZ, 0x4, UR8 ;  /* 0x000000043f087899 */ /* 0x000fe20008011608 */
[----:B------:R-:W-:Y:S01]  /*1530*/  IMAD.WIDE R10, R17, 0x10, R14 ;  /* 0x00000010110a7825 */ /* 0x000fe200078e020e */
[----:B------:R-:W-:Y:S02]  /*1540*/  ULOP3.LUT UR24, UR6, 0x8, URZ, 0x3c, !UPT ;  /* 0x0000000806187892 */ /* 0x000fe4000f8e3c3f */
[----:B------:R-:W-:Y:S02]  /*1550*/  ULOP3.LUT UR12, UR6, 0x18, URZ, 0x3c, !UPT ;  /* 0x00000018060c7892 */ /* 0x000fe4000f8e3c3f */
[----:B------:R-:W-:Y:S01]  /*1560*/  UIADD3 UR23, UR9, 0xf0, URZ ;  /* 0x000000f009177890 */ /* 0x000fe2000fffe03f */
[----:B------:R-:W-:Y:S01]  /*1570*/  ULDC UR6, c[0x0][0x284] ;  /* 0x0000a10000067ab9 */ /* 0x000fe20000000800 */
[----:B------:R-:W-:Y:S01]  /*1580*/  ULOP3.LUT UR7, UR7, 0x3fff, URZ, 0xc0, !UPT ;  /* 0x00003fff07077892 */ /* 0x000fe2000f8ec03f */
[----:B------:R-:W-:Y:S01]  /*1590*/  VIADD R19, R19, UR6 ;  /* 0x0000000613137c36 */ /* 0x000fe20008000000 */
[----:B------:R-:W-:-:S02]  /*15a0*/  ULOP3.LUT UR8, UR8, 0x3fff, URZ, 0xc0, !UPT ;  /* 0x00003fff08087892 */ /* 0x000fc4000f8ec03f */
[----:B------:R-:W-:Y:S02]  /*15b0*/  ULEA UR11, UR11, UR23, 0x3 ;  /* 0x000000170b0b7291 */ /* 0x000fe4000f8e183f */
[----:B------:R-:W-:Y:S02]  /*15c0*/  ULOP3.LUT UR14, UR7, 0x10000, URZ, 0xfc, !UPT ;  /* 0x00010000070e7892 */ /* 0x000fe4000f8efc3f */
[----:B------:R-:W-:-:S12]  /*15d0*/  ULOP3.LUT UR15, UR8, 0x10000, URZ, 0xfc, !UPT ;  /* 0x00010000080f7892 */ /* 0x000fd8000f8efc3f */
.L_x_106:
[----:B------:R-:W-:Y:S01]  /*15e0*/  SHF.L.U32 R14, R87, 0x1f, RZ ;  /* 0x0000001f570e7819 */ /* 0x000fe200000006ff */
[----:B------:R-:W0:Y:S01]  /*15f0*/  LDC R15, c[0x0][0x28c] ;  /* 0x0000a300ff0f7b82 */ /* 0x000e220000000800 */
[----:B------:R-:W-:Y:S01]  /*1600*/  UMOV UR6, URZ ;  /* 0x0000003f00067c82 */ /* 0x000fe20008000000 */
[----:B------:R-:W-:Y:S01]  /*1610*/  UMOV UR25, UR5 ;  /* 0x0000000500197c82 */ /* 0x000fe20008000000 */
[----:B-1----:R-:W1:Y:S01]  /*1620*/  SYNCS.PHASECHK.TRANS64.TRYWAIT P0, [UR11+-0x8], R14 ;  /* 0xfffff80eff0075a7 */ /* 0x002e62000800014b */
[----:B0-----:R-:W-:Y:S01]  /*1630*/  ISETP.GE.AND P1, PT, R15, 0x1, PT ;  /* 0x000000010f00780c */ /* 0x001fe20003f26270 */
[----:B-1234-:R-:W-:-:S12]  /*1640*/  @!P0 BRA `(.L_x_16) ;  /* 0x0000005400ac8947 */ /* 0x01efd80003800000 */
.L_x_138:
[----:B------:R-:W-:Y:S01]  /*1650*/  UMOV UR7, URZ ;  /* 0x0000003f00077c82 */ /* 0x000fe20008000000 */
[----:B------:R-:W-:Y:S01]  /*1660*/  UMOV UR8, URZ ;  /* 0x0000003f00087c82 */ /* 0x000fe20008000000 */
[----:B------:R-:W-:Y:S02]  /*1670*/  CS2R R22, SRZ ;  /* 0x0000000000167805 */ /* 0x000fe4000001ff00 */
[----:B------:R-:W-:Y:S02]  /*1680*/  CS2R R56, SRZ ;  /* 0x0000000000387805 */ /* 0x000fe4000001ff00 */
[----:B------:R-:W-:Y:S02]  /*1690*/  CS2R R58, SRZ ;  /* 0x00000000003a7805 */ /* 0x000fe4000001ff00 */
[----:B------:R-:W-:Y:S02]  /*16a0*/  CS2R R60, SRZ ;  /* 0x00000000003c7805 */ /* 0x000fe4000001ff00 */
[----:B------:R-:W-:-:S02]  /*16b0*/  CS2R R62, SRZ ;  /* 0x00000000003e7805 */ /* 0x000fc4000001ff00 */
[----:B------:R-:W-:Y:S02]  /*16c0*/  CS2R R64, SRZ ;  /* 0x0000000000407805 */ /* 0x000fe4000001ff00 */
        /* <DEDUP_REMOVED lines=9> */
[----:B------:R-:W-:Y:S01]  /*1760*/  CS2R R84, SRZ ;  /* 0x0000000000547805 */ /* 0x000fe2000001ff00 */
[----:B------:R-:W-:Y:S01]  /*1770*/  IMAD.U32 R17, RZ, RZ, UR4 ;  /* 0x00000004ff117e24 */ /* 0x000fe2000f8e00ff */
        /* <DEDUP_REMOVED lines=15> */
[----:B------:R-:W-:Y:S01]  /*1870*/  CS2R R54, SRZ ;  /* 0x0000000000367805 */ /* 0x000fe2000001ff00 */
[----:B------:R-:W-:Y:S06]  /*1880*/  @!P1 BRA `(.L_x_17) ;  /* 0x0000000400889947 */ /* 0x000fec0003800000 */
[----:B------:R-:W-:-:S13]  /*1890*/  ISETP.NE.AND P1, PT, R86, 0x3, PT ;  /* 0x000000035600780c */ /* 0x000fda0003f25270 */
[----:B------:R-:W-:Y:S05]  /*18a0*/  @!P1 BRA `(.L_x_18) ;  /* 0x0000000000049947 */ /* 0x000fea0003800000 */
[----:B------:R-:W-:Y:S01]  /*18b0*/  BPT.TRAP 0x1 ;  /* 0x000000040000795c */ /* 0x000fe20000300000 */
.L_x_18:
[----:B------:R-:W-:Y:S01]  /*18c0*/  ULEA UR6, UR5, UR9, 0x3 ;  /* 0x0000000905067291 */ /* 0x000fe2000f8e183f */
[----:B0-----:R-:W-:-:S05]  /*18d0*/  IMAD.U32 R14, RZ, RZ, UR4 ;  /* 0x00000004ff0e7e24 */ /* 0x001fca000f8e00ff */
[----:B------:R-:W-:-:S04]  /*18e0*/  SHF.L.U32 R14, R14, 0x1f, RZ ;  /* 0x0000001f0e0e7819 */ /* 0x000fc800000006ff */
[----:B------:R0:W1:Y:S01]  /*18f0*/  SYNCS.PHASECHK.TRANS64.TRYWAIT P0, [UR6], R14 ;  /* 0x0000000eff0075a7 */ /* 0x0000620008000146 */
[----:B------:R-:W-:Y:S05]  /*1900*/  @!P1 BRA `(.L_x_19) ;  /* 0x0000000000049947 */ /* 0x000fea0003800000 */
[----:B------:R-:W-:Y:S01]  /*1910*/  BPT.TRAP 0x1 ;  /* 0x000000040000795c */ /* 0x000fe20000300000 */
.L_x_19:
[----:B-1----:R-:W-:Y:S05]  /*1920*/  @P0 BRA `(.L_x_20) ;  /* 0x0000000000080947 */ /* 0x002fea0003800000 */
[----:B------:R-:W1:Y:S02]  /*1930*/  SYNCS.PHASECHK.TRANS64.TRYWAIT P0, [UR6], R14 ;  /* 0x0000000eff0075a7 */ /* 0x000e640008000146 */
[----:B-1----:R-:W-:Y:S05]  /*1940*/  @!P0 BRA `(.L_x_21) ;  /* 0x0000005400048947 */ /* 0x002fea0003800000 */
.L_x_20:
[----:B------:R-:W-:Y:S01]  /*1950*/  ULEA UR6, UR5, UR14, 0x9 ;  /* 0x0000000e05067291 */ /* 0x000fe2000f8e483f */
[----:B------:R-:W-:Y:S01]  /*1960*/  WARPGROUP.ARRIVE ;  /* 0x00000000000079c5 */ /* 0x000fe20000000000 */
[----:B------:R-:W-:Y:S01]  /*1970*/  ULEA UR7, UR5, UR15, 0x9 ;  /* 0x0000000f05077291 */ /* 0x000fe2000f8e483f */
[----:B------:R-:W-:Y:S01]  /*1980*/  CS2R R22, SRZ ;  /* 0x0000000000167805 */ /* 0x000fe2000001ff00 */
[----:B------:R-:W-:Y:S01]  /*1990*/  UMOV UR17, 0x40000040 ;  /* 0x4000004000117882 */ /* 0x000fe20000000000 */
[----:B------:R-:W-:Y:S01]  /*19a0*/  UMOV UR19, 0x40000040 ;  /* 0x4000004000137882 */ /* 0x000fe20000000000 */
[----:B------:R-:W-:Y:S01]  /*19b0*/  CS2R R56, SRZ ;  /* 0x0000000000387805 */ /* 0x000fe2000001ff00 */
[----:B------:R-:W-:Y:S01]  /*19c0*/  UMOV UR16, UR6 ;  /* 0x0000000600107c82 */ /* 0x000fe20008000000 */
[----:B------:R-:W-:Y:S01]  /*19d0*/  CS2R R58, SRZ ;  /* 0x00000000003a7805 */ /* 0x000fe2000001ff00 */
[----:B------:R-:W-:Y:S01]  /*19e0*/  UMOV UR18, UR7 ;  /* 0x0000000700127c82 */ /* 0x000fe20008000000 */
[----:B------:R-:W-:Y:S01]  /*19f0*/  CS2R R60, SRZ ;  /* 0x00000000003c7805 */ /* 0x000fe2000001ff00 */
[----:B------:R-:W-:Y:S01]  /*1a00*/  QGMMA.64x64x32.F32.E4M3.E4M3 R24, gdesc[UR16], RZ, !UPT ;  /* 0x00e00000101879f3 */ /* 0x000fe2000c7008ff */
[----:B------:R-:W-:Y:S01]  /*1a10*/  UIADD3 UR16, UR6, 0x2, URZ ;  /* 0x0000000206107890 */ /* 0x000fe2000fffe03f */
[----:B------:R-:W-:Y:S01]  /*1a20*/  CS2R R62, SRZ ;  /* 0x00000000003e7805 */ /* 0x000fe2000001ff00 */
[----:B------:R-:W-:Y:S01]  /*1a30*/  UIADD3 UR18, UR7, 0x2, URZ ;  /* 0x0000000207127890 */ /* 0x000fe2000fffe03f */
[----:B------:R-:W-:Y:S01]  /*1a40*/  CS2R R64, SRZ ;  /* 0x0000000000407805 */ /* 0x000fe2000001ff00 */
[----:B------:R-:W-:Y:S01]  /*1a50*/  UMOV UR17, 0x40000040 ;  /* 0x4000004000117882 */ /* 0x000fe20000000000 */
[----:B------:R-:W-:Y:S01]  /*1a60*/  UMOV UR19, 0x40000040 ;  /* 0x4000004000137882 */ /* 0x000fe20000000000 */
        /* <DEDUP_REMOVED lines=10> */
[----:B------:R-:W-:Y:S01]  /*1b10*/  QGMMA.64x64x32.F32.E4M3.E4M3 R24, gdesc[UR16], R24 ;  /* 0x00e00000101879f3 */ /* 0x000fe20008700818 */
[----:B------:R-:W-:Y:S02]  /*1b20*/  UIADD3 UR16, UR6, 0x4, URZ ;  /* 0x0000000406107890 */ /* 0x000fe4000fffe03f */
[----:B------:R-:W-:Y:S01]  /*1b30*/  UIADD3 UR18, UR7, 0x4, URZ ;  /* 0x0000000407127890 */ /* 0x000fe2000fffe03f */
[----:B------:R-:W-:Y:S01]  /*1b40*/  UMOV UR17, 0x40000040 ;  /* 0x4000004000117882 */ /* 0x000fe20000000000 */
[----:B------:R-:W-:-:S07]  /*1b50*/  UMOV UR19, 0x40000040 ;  /* 0x4000004000137882 */ /* 0x000fce0000000000 */
[----:B------:R-:W-:Y:S01]  /*1b60*/  QGMMA.64x64x32.F32.E4M3.E4M3 R24, gdesc[UR16], R24 ;  /* 0x00e00000101879f3 */ /* 0x000fe20008700818 */
[----:B------:R-:W-:Y:S02]  /*1b70*/  UIADD3 UR18, UR7, 0x6, URZ ;  /* 0x0000000607127890 */ /* 0x000fe4000fffe03f */
[----:B------:R-:W-:Y:S01]  /*1b80*/  UIADD3 UR16, UR6, 0x6, URZ ;  /* 0x0000000606107890 */ /* 0x000fe2000fffe03f */
[----:B------:R-:W-:Y:S01]  /*1b90*/  ULDC UR7, c[0x0][0x50c] ;  /* 0x0001430000077ab9 */ /* 0x000fe20000000800 */
[----:B------:R-:W-:Y:S01]  /*1ba0*/  UMOV UR17, 0x40000040 ;  /* 0x4000004000117882 */ /* 0x000fe20000000000 */
[----:B------:R-:W-:Y:S01]  /*1bb0*/  UISETP.NE.AND UP0, UPT, UR7, 0x4, UPT ;  /* 0x000000040700788c */ /* 0x000fe2000bf05270 */
[----:B------:R-:W-:Y:S01]  /*1bc0*/  UMOV UR19, 0x40000040 ;  /* 0x4000004000137882 */ /* 0x000fe20000000000 */
[----:B------:R-:W-:Y:S02]  /*1bd0*/  UMOV UR6, 0x4 ;  /* 0x0000000400067882 */ /* 0x000fe40000000000 */
[----:B------:R-:W-:-:S06]  /*1be0*/  USEL UR7, URZ, 0x1, UP0 ;  /* 0x000000013f077887 */ /* 0x000fcc0008000000 */
[----:B------:R-:W-:Y:S01]  /*1bf0*/  ISETP.NE.AND P0, PT, RZ, UR7, PT ;  /* 0x00000007ff007c0c */ /* 0x000fe2000bf05270 */
[----:B------:R-:W-:-:S12]  /*1c00*/  QGMMA.64x64x32.F32.E4M3.E4M3 R24, gdesc[UR16], R24, gsb0 ;  /* 0x00e00000101879f3 */ /* 0x000fd80008000818 */
[----:B------:R-:W-:Y:S05]  /*1c10*/  @!P0 BRA `(.L_x_22) ;  /* 0x0000000000888947 */ /* 0x000fea0003800000 */
[----:B------:R-:W-:Y:S02]  /*1c20*/  WARPGROUP.DEPBAR.LE gsb0, 0x0 ;  /* 0x00008000000079c5 */ /* 0x000fe40000010000 */
[----:B------:R-:W-:-:S01]  /*1c30*/  FADD R85, RZ, R24 ;  /* 0x00000018ff557221 */ /* 0x000fc20000000000 */
[----:B------:R-:W-:Y:S01]  /*1c40*/  FADD R84, RZ, R25 ;  /* 0x00000019ff547221 */ /* 0x000fe20000000000 */
        /* <DEDUP_REMOVED lines=30> */
[----:B------:R-:W-:-:S06]  /*1e30*/  UMOV UR6, URZ ;  /* 0x0000003f00067c82 */ /* 0x000fcc0008000000 */
.L_x_22:
[----:B------:R-:W-:-:S04]  /*1e40*/  UIADD3 UR25, UR5, 0x1, URZ ;  /* 0x0000000105197890 */ /* 0x000fc8000fffe03f */
[----:B------:R-:W-:-:S04]  /*1e50*/  UISETP.NE.AND UP0, UPT, UR25, 0xe, UPT ;  /* 0x0000000e1900788c */ /* 0x000fc8000bf05270 */
[----:B------:R-:W-:Y:S02]  /*1e60*/  USEL UR8, URZ, 0x1, UP0 ;  /* 0x000000013f087887 */ /* 0x000fe40008000000 */
[----:B------:R-:W-:Y:S02]  /*1e70*/  USEL UR25, UR25, URZ, UP0 ;  /* 0x0000003f19197287 */ /* 0x000fe40008000000 */
[----:B------:R-:W-:-:S06]  /*1e80*/  ULOP3.LUT UR8, UR4, UR8, URZ, 0x3c, !UPT ;  /* 0x0000000804087292 */ /* 0x000fcc000f8e3c3f */
[----:B------:R-:W-:Y:S01]  /*1e90*/  IMAD.U32 R17, RZ, RZ, UR8 ;  /* 0x00000008ff117e24 */ /* 0x000fe2000f8e00ff */
[----:B------:R-:W-:-:S06]  /*1ea0*/  UMOV UR8, 0x1 ;  /* 0x0000000100087882 */ /* 0x000fcc0000000000 */
.L_x_17:
[----:B------:R-:W-:-:S06]  /*1eb0*/  UISETP.GE.AND UP0, UPT, UR10, 0x1, UPT ;  /* 0x000000010a00788c */ /* 0x000fcc000bf06270 */
[----:B------:R-:W-:-:S13]  /*1ec0*/  PLOP3.LUT P0, PT, PT, PT, UP0, 0x80, 0x0 ;  /* 0x000000000000781c */ /* 0x000fda0003f0f008 */
[----:B------:R-:W-:Y:S05]  /*1ed0*/  @!P0 BRA `(.L_x_23) ;  /* 0x0000000400948947 */ /* 0x000fea0003800000 */
[----:B01----:R-:W-:Y:S01]  /*1ee0*/  IMAD.U32 R14, RZ, RZ, UR10 ;  /* 0x0000000aff0e7e24 */ /* 0x003fe2000f8e00ff */
[----:B------:R-:W-:Y:S01]  /*1ef0*/  UMOV UR26, UR5 ;  /* 0x00000005001a7c82 */ /* 0x000fe20008000000 */
[----:B------:R-:W-:-:S05]  /*1f00*/  ULDC UR27, c[0x0][0x50c] ;  /* 0x00014300001b7ab9 */ /* 0x000fca0000000800 */
.L_x_31:
[----:B------:R-:W-:-:S13]  /*1f10*/  ISETP.NE.AND P1, PT, R86, 0x3, PT ;  /* 0x000000035600780c */ /* 0x000fda0003f25270 */
[----:B01----:R-:W-:Y:S05]  /*1f20*/  @!P1 BRA `(.L_x_24) ;  /* 0x0000000000049947 */ /* 0x003fea0003800000 */
[----:B------:R-:W-:Y:S01]  /*1f30*/  BPT.TRAP 0x1 ;  /* 0x000000040000795c */ /* 0x000fe20000300000 */
.L_x_24:
[----:B------:R-:W-:Y:S01]  /*1f40*/  ULEA UR16, UR25, UR9, 0x3 ;  /* 0x0000000919107291 */ /* 0x000fe2000f8e183f */
[----:B------:R-:W-:-:S08]  /*1f50*/  SHF.L.U32 R15, R17, 0x1f, RZ ;  /* 0x0000001f110f7819 */ /* 0x000fd000000006ff */
[----:B------:R0:W1:Y:S01]  /*1f60*/  SYNCS.PHASECHK.TRANS64.TRYWAIT P0, [UR16], R15 ;  /* 0x0000000fff0075a7 */ /* 0x0000620008000150 */
[----:B------:R-:W-:Y:S05]  /*1f70*/  @!P1 BRA `(.L_x_25) ;  /* 0x0000000000049947 */ /* 0x000fea0003800000 */
[----:B------:R-:W-:Y:S01]  /*1f80*/  BPT.TRAP 0x1 ;  /* 0x000000040000795c */ /* 0x000fe20000300000 */
.L_x_25:
[----:B-1----:R-:W-:Y:S05]  /*1f90*/  @P0 BRA `(.L_x_26) ;  /* 0x0000000000080947 */ /* 0x002fea0003800000 */
[----:B------:R-:W1:Y:S02]  /*1fa0*/  SYNCS.PHASECHK.TRANS64.TRYWAIT P0, [UR16], R15 ;  /* 0x0000000fff0075a7 */ /* 0x000e640008000150 */
[----:B-1----:R-:W-:Y:S05]  /*1fb0*/  @!P0 BRA `(.L_x_27) ;  /* 0x0000004c00808947 */ /* 0x002fea0003800000 */
.L_x_26:
[----:B------:R-:W-:Y:S01]  /*1fc0*/  UISETP.NE.AND UP0, UPT, UR7, URZ, UPT ;  /* 0x0000003f0700728c */ /* 0x000fe2000bf05270 */
[----:B------:R-:W-:Y:S01]  /*1fd0*/  WARPGROUP.ARRIVE ;  /* 0x00000000000079c5 */ /* 0x000fe20000000000 */
[----:B------:R-:W-:Y:S02]  /*1fe0*/  ULEA UR7, UR25, UR14, 0x9 ;  /* 0x0000000e19077291 */ /* 0x000fe4000f8e483f */
[----:B------:R-:W-:Y:S01]  /*1ff0*/  USEL UR8, UR8, URZ, !UP0 ;  /* 0x0000003f08087287 */ /* 0x000fe2000c000000 */
[----:B------:R-:W-:Y:S01]  /*2000*/  UMOV UR17, 0x40000040 ;  /* 0x4000004000117882 */ /* 0x000fe20000000000 */
[----:B------:R-:W-:Y:S02]  /*2010*/  UMOV UR19, 0x40000040 ;  /* 0x4000004000137882 */ /* 0x000fe40000000000 */
[----:B------:R-:W-:Y:S02]  /*2020*/  UISETP.NE.U32.AND UP0, UPT, UR8, URZ, UPT ;  /* 0x0000003f0800728c */ /* 0x000fe4000bf05070 */
[----:B------:R-:W-:Y:S01]  /*2030*/  ULEA UR8, UR25, UR15, 0x9 ;  /* 0x0000000f19087291 */ /* 0x000fe2000f8e483f */
[----:B------:R-:W-:Y:S01]  /*2040*/  UMOV UR16, UR7 ;  /* 0x0000000700107c82 */ /* 0x000fe20008000000 */
[----:B------:R-:W-:-:S05]  /*2050*/  UIADD3 UR6, UR6, 0x4, URZ ;  /* 0x0000000406067890 */ /* 0x000fca000fffe03f */
[----:B------:R-:W-:Y:S02]  /*2060*/  UMOV UR18, UR8 ;  /* 0x0000000800127c82 */ /* 0x000fe40008000000 */
[----:B------:R-:W-:Y:S01]  /*2070*/  QGMMA.64x64x32.F32.E4M3.E4M3 R24, gdesc[UR16], R24, UP0 ;  /* 0x00e00000101879f3 */ /* 0x000fe2000bf00818 */
[----:B------:R-:W-:Y:S02]  /*2080*/  UIADD3 UR16, UR7, 0x2, URZ ;  /* 0x0000000207107890 */ /* 0x000fe4000fffe03f */
[----:B------:R-:W-:Y:S01]  /*2090*/  UIADD3 UR18, UR8, 0x2, URZ ;  /* 0x0000000208127890 */ /* 0x000fe2000fffe03f */
[----:B------:R-:W-:Y:S01]  /*20a0*/  UMOV UR17, 0x40000040 ;  /* 0x4000004000117882 */ /* 0x000fe20000000000 */
[----:B------:R-:W-:Y:S01]  /*20b0*/  UMOV UR19, 0x40000040 ;  /* 0x4000004000137882 */ /* 0x000fe20000000000 */
[----:B------:R-:W-:-:S06]  /*20c0*/  UISETP.NE.AND UP0, UPT, UR6, UR27, UPT ;  /* 0x0000001b0600728c */ /* 0x000fcc000bf05270 */
        /* <DEDUP_REMOVED lines=8> */
[----:B------:R-:W-:Y:S01]  /*2150*/  UMOV UR17, 0x40000040 ;  /* 0x4000004000117882 */ /* 0x000fe20000000000 */
[----:B------:R-:W-:Y:S01]  /*2160*/  UMOV UR19, 0x40000040 ;  /* 0x4000004000137882 */ /* 0x000fe20000000000 */
[----:B------:R-:W-:-:S06]  /*2170*/  USEL UR7, URZ, 0x1, UP0 ;  /* 0x000000013f077887 */ /* 0x000fcc0008000000 */
[----:B------:R-:W-:Y:S01]  /*2180*/  ISETP.NE.AND P0, PT, RZ, UR7, PT ;  /* 0x00000007ff007c0c */ /* 0x000fe2000bf05270 */
[----:B------:R-:W-:Y:S03]  /*2190*/  QGMMA.64x64x32.F32.E4M3.E4M3 R24, gdesc[UR16], R24, gsb0 ;  /* 0x00e00000101879f3 */ /* 0x000fe60008000818 */
[----:B------:R-:W-:-:S09]  /*21a0*/  WARPGROUP.DEPBAR.LE gsb0, 0x1 ;  /* 0x00008000000079c5 */ /* 0x000fd20000010100 */
[----:B------:R-:W-:Y:S05]  /*21b0*/  @!P0 BRA `(.L_x_28) ;  /* 0x0000000000888947 */ /* 0x000fea0003800000 */
[----:B------:R-:W-:Y:S02]  /*21c0*/  WARPGROUP.DEPBAR.LE gsb0, 0x0 ;  /* 0x00008000000079c5 */ /* 0x000fe40000010000 */
[----:B------:R-:W-:-:S01]  /*21d0*/  FADD R85, R24, R85 ;  /* 0x0000005518557221 */ /* 0x000fc20000000000 */
[----:B------:R-:W-:Y:S01]  /*21e0*/  FADD R84, R25, R84 ;  /* 0x0000005419547221 */ /* 0x000fe20000000000 */
        /* <DEDUP_REMOVED lines=30> */
[----:B------:R-:W-:-:S06]  /*23d0*/  UMOV UR6, URZ ;  /* 0x0000003f00067c82 */ /* 0x000fcc0008000000 */
.L_x_28:
[----:B------:R-:W-:Y:S05]  /*23e0*/  @!P1 BRA `(.L_x_29) ;  /* 0x0000000000049947 */ /* 0x000fea0003800000 */
[----:B------:R-:W-:Y:S01]  /*23f0*/  BPT.TRAP 0x1 ;  /* 0x000000040000795c */ /* 0x000fe20000300000 */
.L_x_29:
[----:B------:R-:W-:Y:S01]  /*2400*/  ULEA UR8, UR26, UR9, 0x3 ;  /* 0x000000091a087291 */ /* 0x000fe2000f8e183f */
[----:B------:R-:W-:-:S03]  /*2410*/  ISETP.GT.U32.AND P0, PT, R7, 0x1, PT ;  /* 0x000000010700780c */ /* 0x000fc60003f04070 */
[----:B------:R-:W-:-:S04]  /*2420*/  UIADD3 UR8, UR8, 0x70, URZ ;  /* 0x0000007008087890 */ /* 0x000fc8000fffe03f */
[----:B------:R-:W-:-:S09]  /*2430*/  UPRMT UR8, URZ, 0x654, UR8 ;  /* 0x000006543f087896 */ /* 0x000fd20008000008 */
[----:B------:R-:W-:Y:S01]  /*2440*/  SYNCS.ARRIVE.TRANS64.RED.A1T0 RZ, [UR8], RZ ;  /* 0x000000ffffff79a7 */ /* 0x000fe20008100408 */
[----:B------:R-:W-:Y:S05]  /*2450*/  @P0 BRA `(.L_x_30) ;  /* 0x0000000000040947 */ /* 0x000fea0003800000 */
[----:B------:R-:W-:Y:S01]  /*2460*/  BPT.TRAP 0x1 ;  /* 0x000000040000795c */ /* 0x000fe20000300000 */
.L_x_30:
[----:B------:R-:W-:Y:S01]  /*2470*/  UIADD3 UR25, UR25, 0x1, URZ ;  /* 0x0000000119197890 */ /* 0x000fe2000fffe03f */
[C---:B------:R-:W-:Y:S01]  /*2480*/  ISETP.GT.AND P0, PT, R14.reuse, 0x1, PT ;  /* 0x000000010e00780c */ /* 0x040fe20003f04270 */
[----:B------:R-:W-:Y:S01]  /*2490*/  UIADD3 UR26, UR26, 0x1, URZ ;  /* 0x000000011a1a7890 */ /* 0x000fe2000fffe03f */
[----:B------:R-:W-:Y:S01]  /*24a0*/  VIADD R14, R14, 0xffffffff ;  /* 0xffffffff0e0e7836 */ /* 0x000fe20000000000 */
[----:B------:R-:W-:Y:S02]  /*24b0*/  UISETP.NE.AND UP0, UPT, UR25, 0xe, UPT ;  /* 0x0000000e1900788c */ /* 0x000fe4000bf05270 */
[----:B------:R-:W-:Y:S02]  /*24c0*/  UISETP.NE.AND UP1, UPT, UR26, 0xe, UPT ;  /* 0x0000000e1a00788c */ /* 0x000fe4000bf25270 */
[----:B------:R-:W-:Y:S02]  /*24d0*/  USEL UR8, URZ, 0x1, UP0 ;  /* 0x000000013f087887 */ /* 0x000fe40008000000 */
[----:B------:R-:W-:-:S02]  /*24e0*/  USEL UR25, UR25, URZ, UP0 ;  /* 0x0000003f19197287 */ /* 0x000fc40008000000 */
[----:B------:R-:W-:Y:S02]  /*24f0*/  USEL UR26, UR26, URZ, UP1 ;  /* 0x0000003f1a1a7287 */ /* 0x000fe40008800000 */
[----:B------:R-:W-:Y:S01]  /*2500*/  LOP3.LUT R17, R17, UR8, RZ, 0x3c, !PT ;  /* 0x0000000811117c12 */ /* 0x000fe2000f8e3cff */
[----:B------:R-:W-:Y:S01]  /*2510*/  UMOV UR8, 0x1 ;  /* 0x0000000100087882 */ /* 0x000fe20000000000 */
[----:B------:R-:W-:Y:S08]  /*2520*/  @P0 BRA `(.L_x_31) ;  /* 0xfffffff800780947 */ /* 0x000ff0000383ffff */
.L_x_23:
[----:B------:R-:W-:Y:S01]  /*2530*/  UISETP.NE.AND UP0, UPT, UR6, URZ, UPT ;  /* 0x0000003f0600728c */ /* 0x000fe2000bf05270 */
[----:B01----:R-:W0:Y:S01]  /*2540*/  LDC R14, c[0x0][0x28c] ;  /* 0x0000a300ff0e7b82 */ /* 0x003e220000000800 */
[----:B------:R-:W-:Y:S02]  /*2550*/  IMAD.U32 R15, RZ, RZ, UR24 ;  /* 0x00000018ff0f7e24 */ /* 0x000fe4000f8e00ff */
[----:B------:R-:W-:-:S06]  /*2560*/  USEL UR6, URZ, 0x1, !UP0 ;  /* 0x000000013f067887 */ /* 0x000fcc000c000000 */
[----:B------:R-:W-:-:S13]  /*2570*/  ISETP.NE.AND P0, PT, RZ, UR6, PT ;  /* 0x00000006ff007c0c */ /* 0x000fda000bf05270 */
[----:B------:R-:W-:Y:S05]  /*2580*/  @!P0 BRA `(.L_x_32) ;  /* 0x0000000000848947 */ /* 0x000fea0003800000 */
[----:B------:R-:W-:Y:S02]  /*2590*/  WARPGROUP.DEPBAR.LE gsb0, 0x0 ;  /* 0x00008000000079c5 */ /* 0x000fe40000010000 */
[----:B------:R-:W-:Y:S01]  /*25a0*/  FADD R85, R24, R85 ;  /* 0x0000005518557221 */ /* 0x000fe20000000000 */
        /* <DEDUP_REMOVED lines=30> */
[----:B------:R-:W-:-:S07]  /*2790*/  FADD R22, R22, R55 ;  /* 0x0000003716167221 */ /* 0x000fce0000000000 */
.L_x_32:
[----:B0-----:R-:W-:Y:S01]  /*27a0*/  ISETP.GE.AND P0, PT, R14, 0x1, PT ;  /* 0x000000010e00780c */ /* 0x001fe20003f06270 */
[----:B------:R0:W-:Y:S01]  /*27b0*/  SYNCS.ARRIVE.TRANS64.A1T0 RZ, [R15+UR23], RZ ;  /* 0x000000ff0fff79a7 */ /* 0x0001e20008100017 */
[----:B------:R-:W-:-:S11]  /*27c0*/  WARPGROUP.DEPBAR.LE gsb0, 0x0 ;  /* 0x00008000000079c5 */ /* 0x000fd60000010000 */
[----:B------:R-:W-:Y:S05]  /*27d0*/  @!P0 BRA `(.L_x_33) ;  /* 0x00000000003c8947 */ /* 0x000fea0003800000 */
[----:B------:R-:W-:-:S13]  /*27e0*/  ISETP.NE.AND P0, PT, R86, 0x3, PT ;  /* 0x000000035600780c */ /* 0x000fda0003f05270 */
[----:B------:R-:W-:Y:S05]  /*27f0*/  @!P0 BRA `(.L_x_34) ;  /* 0x0000000000048947 */ /* 0x000fea0003800000 */
[----:B------:R-:W-:Y:S01]  /*2800*/  BPT.TRAP 0x1 ;  /* 0x000000040000795c */ /* 0x000fe20000300000 */
.L_x_34:
[----:B------:R-:W-:Y:S01]  /*2810*/  UIADD3 UR8, UR10, UR5, URZ ;  /* 0x000000050a087290 */ /* 0x000fe2000fffe03f */
[----:B------:R-:W-:-:S03]  /*2820*/  ISETP.GT.U32.AND P0, PT, R7, 0x1, PT ;  /* 0x000000010700780c */ /* 0x000fc60003f04070 */
[----:B------:R-:W-:-:S04]  /*2830*/  USHF.R.U32.HI UR6, URZ, 0x1, UR8 ;  /* 0x000000013f067899 */ /* 0x000fc80008011608 */
[----:B------:R-:W-:-:S04]  /*2840*/  UIMAD.WIDE.U32 UR6, UR6, -0x6db6db6d, URZ ;  /* 0x92492493060678a5 */ /* 0x000fc8000f8e003f */
[----:B------:R-:W-:-:S04]  /*2850*/  USHF.R.U32.HI UR6, URZ, 0x2, UR7 ;  /* 0x000000023f067899 */ /* 0x000fc80008011607 */
[----:B------:R-:W-:-:S04]  /*2860*/  UIMAD UR8, UR6, -0xe, UR8 ;  /* 0xfffffff2060878a4 */ /* 0x000fc8000f8e0208 */
[----:B------:R-:W-:-:S04]  /*2870*/  ULEA UR8, UR8, UR9, 0x3 ;  /* 0x0000000908087291 */ /* 0x000fc8000f8e183f */
[----:B------:R-:W-:-:S04]  /*2880*/  UIADD3 UR8, UR8, 0x70, URZ ;  /* 0x0000007008087890 */ /* 0x000fc8000fffe03f */
[----:B------:R-:W-:-:S09]  /*2890*/  UPRMT UR8, URZ, 0x654, UR8 ;  /* 0x000006543f087896 */ /* 0x000fd20008000008 */
[----:B------:R-:W-:Y:S01]  /*28a0*/  SYNCS.ARRIVE.TRANS64.RED.A1T0 RZ, [UR8], RZ ;  /* 0x000000ffffff79a7 */ /* 0x000fe20008100408 */
[----:B------:R-:W-:Y:S05]  /*28b0*/  @P0 BRA `(.L_x_33) ;  /* 0x0000000000040947 */ /* 0x000fea0003800000 */
[----:B------:R-:W-:Y:S01]  /*28c0*/  BPT.TRAP 0x1 ;  /* 0x000000040000795c */ /* 0x000fe20000300000 */
.L_x_33:
[----:B------:R-:W-:Y:S01]  /*28d0*/  SHF.L.U32 R14, R87, 0x1f, RZ ;  /* 0x0000001f570e7819 */ /* 0x000fe200000006ff */
[----:B------:R-:W-:Y:S01]  /*28e0*/  UIADD3 UR5, UR22, UR5, URZ ;  /* 0x0000000516057290 */ /* 0x000fe2000fffe03f */
[----:B------:R-:W1:Y:S01]  /*28f0*/  LDC R29, c[0x0][0x288] ;  /* 0x0000a200ff1d7b82 */ /* 0x000e620000000800 */
[----:B------:R-:W-:Y:S01]  /*2900*/  UISETP.GE.U32.AND UP1, UPT, UR22, 0xe, UPT ;  /* 0x0000000e1600788c */ /* 0x000fe2000bf26070 */
[----:B------:R-:W-:Y:S01]  /*2910*/  IMAD.SHL.U32 R20, R18, 0x2, RZ ;  /* 0x0000000212147824 */ /* 0x000fe200078e00ff */
[----:B------:R-:W-:Y:S02]  /*2920*/  UISETP.GT.U32.AND UP0, UPT, UR5, 0xd, UPT ;  /* 0x0000000d0500788c */ /* 0x000fe4000bf04070 */
[----:B------:R-:W-:Y:S02]  /*2930*/  USHF.R.U32.HI UR6, URZ, 0x1, UR5 ;  /* 0x000000013f067899 */ /* 0x000fe40008011605 */
[----:B------:R-:W-:Y:S01]  /*2940*/  UISETP.LT.U32.AND UP0, UPT, UR22, 0xe, UP0 ;  /* 0x0000000e1600788c */ /* 0x000fe20008701070 */
[----:B------:R-:W2:Y:S01]  /*2950*/  SYNCS.PHASECHK.TRANS64.TRYWAIT P0, [UR11+0x8], R14 ;  /* 0x0000080eff0075a7 */ /* 0x000ea2000800014b */
[----:B------:R-:W-:Y:S01]  /*2960*/  UIMAD.WIDE.U32 UR6, UR6, -0x6db6db6d, URZ ;  /* 0x92492493060678a5 */ /* 0x000fe2000f8e003f */
[----:B------:R-:W-:Y:S01]  /*2970*/  SHF.R.S32.HI R21, RZ, 0x1f, R20 ;  /* 0x0000001fff157819 */ /* 0x000fe20000011414 */
[----:B------:R-:W-:-:S02]  /*2980*/  USEL UR8, URZ, 0x1, !UP0 ;  /* 0x000000013f087887 */ /* 0x000fc4000c000000 */
[----:B------:R-:W-:Y:S02]  /*2990*/  USHF.R.U32.HI UR6, URZ, 0x2, UR7 ;  /* 0x000000023f067899 */ /* 0x000fe40008011607 */
[----:B------:R-:W-:Y:S02]  /*29a0*/  ULOP3.LUT UR4, UR4, UR8, URZ, 0x3c, !UPT ;  /* 0x0000000804047292 */ /* 0x000fe4000f8e3c3f */
[----:B------:R-:W-:Y:S02]  /*29b0*/  UIMAD UR5, UR6, -0xe, UR5 ;  /* 0xfffffff2060578a4 */ /* 0x000fe4000f8e0205 */
[----:B------:R-:W-:Y:S01]  /*29c0*/  @UP1 ULOP3.LUT UR4, UR4, 0x1, UR6, 0x78, !UPT ;  /* 0x0000000104041892 */ /* 0x000fe2000f8e7806 */
[----:B-12---:R-:W-:Y:S11]  /*29d0*/  @!P0 BRA `(.L_x_35) ;  /* 0x0000004400108947 */ /* 0x006ff60003800000 */
.L_x_139:
[----:B------:R-:W-:Y:S01]  /*29e0*/  IMAD.SHL.U32 R31, R4, 0x40, RZ ;  /* 0x00000040041f7824 */ /* 0x000fe200078e00ff */
[----:B------:R-:W-:Y:S01]  /*29f0*/  ULDC UR8, c[0x0][0x284] ;  /* 0x0000a10000087ab9 */ /* 0x000fe20000000800 */
[----:B------:R-:W-:Y:S01]  /*2a00*/  IMAD.SHL.U32 R4, R6, 0x40, RZ ;  /* 0x0000004006047824 */ /* 0x000fe200078e00ff */
[----:B------:R-:W-:Y:S01]  /*2a10*/  SHF.R.S32.HI R30, RZ, 0x1f, R5 ;  /* 0x0000001fff1e7819 */ /* 0x000fe20000011405 */
[----:B------:R-:W-:Y:S01]  /*2a20*/  ULDC.64 UR6, c[0x0][0x5d0] ;  /* 0x0001740000067ab9 */ /* 0x000fe20000000a00 */
[----:B------:R-:W-:Y:S01]  /*2a30*/  SHF.R.S32.HI R28, RZ, 0x1f, R31 ;  /* 0x0000001fff1c7819 */ /* 0x000fe2000001141f */
[----:B0-----:R-:W-:Y:S01]  /*2a40*/  IMAD.WIDE.U32 R14, R5, UR6, R20 ;  /* 0x00000006050e7c25 */ /* 0x001fe2000f8e0014 */
[----:B------:R-:W-:-:S03]  /*2a50*/  ISETP.GE.AND P0, PT, R4, UR8, PT ;  /* 0x0000000804007c0c */ /* 0x000fc6000bf06270 */
[----:B------:R-:W-:Y:S01]  /*2a60*/  IMAD R16, R30, UR6, RZ ;  /* 0x000000061e107c24 */ /* 0x000fe2000f8e02ff */
[C---:B------:R-:W-:Y:S02]  /*2a70*/  ISETP.GE.OR P0, PT, R31.reuse, R29, P0 ;  /* 0x0000001d1f00720c */ /* 0x040fe40000706670 */
[----:B------:R-:W-:Y:S01]  /*2a80*/  IADD3 R14, P1, R31, R14, RZ ;  /* 0x0000000e1f0e7210 */ /* 0x000fe20007f3e0ff */
[----:B------:R-:W-:-:S05]  /*2a90*/  IMAD R17, R5, UR7, R16 ;  /* 0x0000000705117c24 */ /* 0x000fca000f8e0210 */
[----:B------:R-:W-:-:S05]  /*2aa0*/  IADD3.X R15, R28, R15, R17, P1, !PT ;  /* 0x0000000f1c0f7210 */ /* 0x000fca0000ffe411 */
[----:B------:R-:W-:Y:S05]  /*2ab0*/  @P0 BRA `(.L_x_36) ;  /* 0x0000002400a80947 */ /* 0x000fea0003800000 */
[----:B------:R-:W0:Y:S01]  /*2ac0*/  LDC.64 R24, c[0x0][0x5c8] ;  /* 0x00017200ff187b82 */ /* 0x000e220000000a00 */
[----:B------:R-:W-:Y:S01]  /*2ad0*/  IMAD.WIDE R26, R6, 0x40, R10 ;  /* 0x00000040061a7825 */ /* 0x000fe200078e020a */
[----:B------:R-:W-:Y:S01]  /*2ae0*/  ULDC.64 UR6, c[0x0][0x5c0] ;  /* 0x0001700000067ab9 */ /* 0x000fe20000000a00 */
[----:B------:R-:W-:Y:S02]  /*2af0*/  BSSY B0, `(.L_x_36) ;  /* 0x0000266000007945 */ /* 0x000fe40003800000 */
[-C--:B0-----:R-:W-:Y:S02]  /*2b00*/  IMAD R6, R27, R24.reuse, RZ ;  /* 0x000000181b067224 */ /* 0x081fe400078e02ff */
[----:B------:R-:W-:-:S04]  /*2b10*/  IMAD.WIDE.U32 R14, R26, R24, R14 ;  /* 0x000000181a0e7225 */ /* 0x000fc800078e000e */
[----:B------:R-:W-:Y:S01]  /*2b20*/  IMAD R17, R26, R25, R6 ;  /* 0x000000191a117224 */ /* 0x000fe200078e0206 */
[----:B------:R-:W-:Y:S02]  /*2b30*/  LEA R16, P0, R24, R14, 0x3 ;  /* 0x0000000e18107211 */ /* 0x000fe400078018ff */
[----:B------:R-:W-:Y:S01]  /*2b40*/  IADD3 R14, P1, R14, UR6, RZ ;  /* 0x000000060e0e7c10 */ /* 0x000fe2000ff3e0ff */
[----:B------:R-:W-:Y:S01]  /*2b50*/  IMAD.IADD R17, R15, 0x1, R17 ;  /* 0x000000010f117824 */ /* 0x000fe200078e0211 */
[----:B------:R-:W-:-:S04]  /*2b60*/  IADD3 R16, P2, R16, UR6, RZ ;  /* 0x0000000610107c10 */ /* 0x000fc8000ff5e0ff */
[----:B------:R-:W-:Y:S01]  /*2b70*/  LEA.HI.X R6, R24, R17, R25, 0x3, P0 ;  /* 0x0000001118067211 */ /* 0x000fe200000f1c19 */
[----:B------:R-:W-:Y:S01]  /*2b80*/  IMAD R24, R18, -0x2, R29 ;  /* 0xfffffffe12187824 */ /* 0x000fe200078e021d */
[----:B-----5:R-:W-:Y:S02]  /*2b90*/  FSETP.NEU.AND P0, PT, R13, RZ, PT ;  /* 0x000000ff0d00720b */ /* 0x020fe40003f0d000 */
[----:B------:R-:W-:Y:S01]  /*2ba0*/  IADD3.X R15, R17, UR7, RZ, P1, !PT ;  /* 0x00000007110f7c10 */ /* 0x000fe20008ffe4ff */
[----:B------:R-:W-:Y:S01]  /*2bb0*/  IMAD.IADD R24, R24, 0x1, -R31 ;  /* 0x0000000118187824 */ /* 0x000fe200078e0a1f */
[----:B------:R-:W-:Y:S01]  /*2bc0*/  IADD3.X R17, R6, UR7, RZ, P2, !PT ;  /* 0x0000000706117c10 */ /* 0x000fe200097fe4ff */
[----:B------:R-:W-:-:S08]  /*2bd0*/  IMAD.IADD R6, R19, 0x1, -R4 ;  /* 0x0000000113067824 */ /* 0x000fd000078e0a04 */
[----:B------:R-:W-:Y:S05]  /*2be0*/  @!P0 BRA `(.L_x_37) ;  /* 0x0000001c00188947 */ /* 0x000fea0003800000 */
[----:B------:R-:W-:Y:S01]  /*2bf0*/  ULDC.64 UR6, c[0x0][0x5b8] ;  /* 0x00016e0000067ab9 */ /* 0x000fe20000000a00 */
[----:B------:R-:W-:Y:S01]  /*2c00*/  ULDC.64 UR16, c[0x0][0x5a8] ;  /* 0x00016a0000107ab9 */ /* 0x000fe20000000a00 */
[----:B------:R-:W-:Y:S01]  /*2c10*/  IMAD.WIDE.U32 R20, R5, UR6, R20 ;  /* 0x0000000605147c25 */ /* 0x000fe2000f8e0014 */
[----:B------:R-:W-:Y:S03]  /*2c20*/  BSSY B1, `(.L_x_38) ;  /* 0x0000010000017945 */ /* 0x000fe60003800000 */
[----:B------:R-:W-:Y:S01]  /*2c30*/  IMAD R4, R30, UR6, RZ ;  /* 0x000000061e047c24 */ /* 0x000fe2000f8e02ff */
[----:B------:R-:W-:-:S03]  /*2c40*/  IADD3 R20, P0, R31, R20, RZ ;  /* 0x000000141f147210 */ /* 0x000fc60007f1e0ff */
[----:B------:R-:W-:Y:S01]  /*2c50*/  IMAD R5, R5, UR7, R4 ;  /* 0x0000000705057c24 */ /* 0x000fe2000f8e0204 */
[----:B------:R-:W-:Y:S02]  /*2c60*/  ULDC.64 UR6, c[0x0][0x5b0] ;  /* 0x00016c0000067ab9 */ /* 0x000fe40000000a00 */
[----:B------:R-:W-:Y:S02]  /*2c70*/  IMAD R25, R27, UR6, RZ ;  /* 0x000000061b197c24 */ /* 0x000fe4000f8e02ff */
[----:B------:R-:W-:Y:S02]  /*2c80*/  IADD3.X R21, R28, R21, R5, P0, !PT ;  /* 0x000000151c157210 */ /* 0x000fe400007fe405 */
[----:B------:R-:W-:Y:S01]  /*2c90*/  ISETP.GE.AND P0, PT, R24, 0x1, PT ;  /* 0x000000011800780c */ /* 0x000fe20003f06270 */
[C---:B------:R-:W-:Y:S02]  /*2ca0*/  IMAD R25, R26.reuse, UR7, R25 ;  /* 0x000000071a197c24 */ /* 0x040fe4000f8e0219 */
[----:B------:R-:W-:Y:S01]  /*2cb0*/  IMAD.WIDE.U32 R4, R26, UR6, R20 ;  /* 0x000000061a047c25 */ /* 0x000fe2000f8e0014 */
[----:B------:R-:W-:-:S02]  /*2cc0*/  ISETP.LT.OR P3, PT, R6, 0x1, !P0 ;  /* 0x000000010600780c */ /* 0x000fc40004761670 */
[----:B------:R-:W-:-:S04]  /*2cd0*/  IADD3 R4, P1, R4, UR16, RZ ;  /* 0x0000001004047c10 */ /* 0x000fc8000ff3e0ff */
[--C-:B------:R-:W-:Y:S02]  /*2ce0*/  IADD3.X R5, R5, UR17, R25.reuse, P1, !PT ;  /* 0x0000001105057c10 */ /* 0x100fe40008ffe419 */
[----:B------:R-:W-:-:S05]  /*2cf0*/  PRMT R25, RZ, 0x7610, R25 ;  /* 0x00007610ff197816 */ /* 0x000fca0000000019 */
[----:B------:R-:W-:Y:S05]  /*2d00*/  @P3 BRA `(.L_x_39) ;  /* 0x0000000000043947 */ /* 0x000fea0003800000 */
[----:B------:R0:W5:Y:S02]  /*2d10*/  LDG.E.U8 R25, desc[UR20][R4.64] ;  /* 0x0000001404197981 */ /* 0x000164000c1e1100 */
.L_x_39:
[----:B------:R-:W-:Y:S05]  /*2d20*/  BSYNC B1 ;  /* 0x0000000000017941 */ /* 0x000fea0003800000 */
.L_x_38:
[----:B-----5:R-:W-:Y:S01]  /*2d30*/  LOP3.LUT R25, R25, 0xff, RZ, 0xc0, !PT ;  /* 0x000000ff19197812 */ /* 0x020fe200078ec0ff */
[----:B------:R-:W-:Y:S01]  /*2d40*/  BSSY B1, `(.L_x_40) ;  /* 0x000000c000017945 */ /* 0x000fe20003800000 */
[----:B------:R-:W-:Y:S02]  /*2d50*/  ISETP.GE.AND P1, PT, R24, 0x2, PT ;  /* 0x000000021800780c */ /* 0x000fe40003f26270 */
[----:B------:R-:W-:Y:S02]  /*2d60*/  F2FP.F16.E4M3.UNPACK_B R25, R25 ;  /* 0x00000019ff19723e */ /* 0x000fe400020006ff */
[----:B------:R-:W-:-:S03]  /*2d70*/  ISETP.LT.OR P2, PT, R6, 0x1, !P1 ;  /* 0x000000010600780c */ /* 0x000fc60004f41670 */
[----:B------:R-:W-:Y:S01]  /*2d80*/  HADD2.F32 R28, -RZ, R25.H0_H0 ;  /* 0x20000019ff1c7230 */ /* 0x000fe20000004100 */
[----:B------:R-:W-:-:S04]  /*2d90*/  PRMT R25, RZ, 0x7610, R25 ;  /* 0x00007610ff197816 */ /* 0x000fc80000000019 */
[----:B------:R-:W-:-:S04]  /*2da0*/  FMUL R28, R28, R13 ;  /* 0x0000000d1c1c7220 */ /* 0x000fc80000400000 */
[----:B------:R-:W-:-:S05]  /*2db0*/  FFMA R28, R85, R12, R28 ;  /* 0x0000000c551c7223 */ /* 0x000fca000000001c */
[----:B------:R-:W-:-:S05]  /*2dc0*/  F2FP.SATFINITE.E4M3.F32.PACK_AB_MERGE_C R29, RZ, R28, RZ ;  /* 0x0000001cff1d723e */ /* 0x000fca00048070ff */
[----:B------:R1:W-:Y:S01]  /*2dd0*/  @!P3 STG.E.U8 desc[UR20][R14.64], R29 ;  /* 0x0000001d0e00b986 */ /* 0x0003e2000c101114 */
[----:B------:R-:W-:Y:S05]  /*2de0*/  @P2 BRA `(.L_x_41) ;  /* 0x0000000000042947 */ /* 0x000fea0003800000 */
[----:B------:R2:W5:Y:S02]  /*2df0*/  LDG.E.U8 R25, desc[UR20][R4.64+0x1] ;  /* 0x0000011404197981 */ /* 0x000564000c1e1100 */
.L_x_41:
[----:B------:R-:W-:Y:S05]  /*2e00*/  BSYNC B1 ;  /* 0x0000000000017941 */ /* 0x000fea0003800000 */
.L_x_40:
[----:B-----5:R-:W-:Y:S01]  /*2e10*/  LOP3.LUT R25, R25, 0xff, RZ, 0xc0, !PT ;  /* 0x000000ff19197812 */ /* 0x020fe200078ec0ff */
[----:B------:R-:W-:Y:S01]  /*2e20*/  BSSY B1, `(.L_x_42) ;  /* 0x0000012000017945 */ /* 0x000fe20003800000 */
[----:B-1----:R-:W-:Y:S02]  /*2e30*/  IADD3 R29, P3, R26, 0x8, RZ ;  /* 0x000000081a1d7810 */ /* 0x002fe40007f7e0ff */
[----:B------:R-:W-:Y:S02]  /*2e40*/  F2FP.F16.E4M3.UNPACK_B R25, R25 ;  /* 0x00000019ff19723e */ /* 0x000fe400020006ff */
[----:B------:R-:W-:Y:S01]  /*2e50*/  ISETP.LT.OR P0, PT, R6, 0x9, !P0 ;  /* 0x000000090600780c */ /* 0x000fe20004701670 */
[----:B------:R-:W-:Y:S02]  /*2e60*/  IMAD.X R27, RZ, RZ, R27, P3 ;  /* 0x000000ffff1b7224 */ /* 0x000fe400018e061b */
[----:B------:R-:W-:Y:S02]  /*2e70*/  HADD2.F32 R26, -RZ, R25.H0_H0 ;  /* 0x20000019ff1a7230 */ /* 0x000fe40000004100 */
[----:B------:R-:W-:-:S04]  /*2e80*/  IMAD.WIDE.U32 R20, R29, UR6, R20 ;  /* 0x000000061d147c25 */ /* 0x000fc8000f8e0014 */
[----:B------:R-:W-:Y:S01]  /*2e90*/  FMUL R25, R26, R13 ;  /* 0x0000000d1a197220 */ /* 0x000fe20000400000 */
[----:B------:R-:W-:Y:S01]  /*2ea0*/  IMAD R26, R27, UR6, RZ ;  /* 0x000000061b1a7c24 */ /* 0x000fe2000f8e02ff */
[----:B------:R-:W-:Y:S02]  /*2eb0*/  IADD3 R20, P3, R20, UR16, RZ ;  /* 0x0000001014147c10 */ /* 0x000fe4000ff7e0ff */
[----:B------:R-:W-:Y:S01]  /*2ec0*/  FFMA R25, R84, R12, R25 ;  /* 0x0000000c54197223 */ /* 0x000fe20000000019 */
[----:B------:R-:W-:-:S04]  /*2ed0*/  IMAD R29, R29, UR7, R26 ;  /* 0x000000071d1d7c24 */ /* 0x000fc8000f8e021a */
[----:B------:R-:W-:Y:S02]  /*2ee0*/  F2FP.SATFINITE.E4M3.F32.PACK_AB_MERGE_C R27, RZ, R25, RZ ;  /* 0x00000019ff1b723e */ /* 0x000fe400048070ff */
[----:B------:R-:W-:Y:S02]  /*2ef0*/  IADD3.X R21, R21, UR17, R29, P3, !PT ;  /* 0x0000001115157c10 */ /* 0x000fe40009ffe41d */
[----:B------:R-:W-:Y:S01]  /*2f00*/  PRMT R25, RZ, 0x7610, R25 ;  /* 0x00007610ff197816 */ /* 0x000fe20000000019 */
[----:B------:R1:W-:Y:S01]  /*2f10*/  @!P2 STG.E.U8 desc[UR20][R14.64+0x1], R27 ;  /* 0x0000011b0e00a986 */ /* 0x0003e2000c101114 */
[----:B------:R-:W-:Y:S05]  /*2f20*/  @P0 BRA `(.L_x_43) ;  /* 0x0000000000040947 */ /* 0x000fea0003800000 */
[----:B------:R3:W5:Y:S02]  /*2f30*/  LDG.E.U8 R25, desc[UR20][R20.64] ;  /* 0x0000001414197981 */ /* 0x000764000c1e1100 */
.L_x_43:
[----:B------:R-:W-:Y:S05]  /*2f40*/  BSYNC B1 ;  /* 0x0000000000017941 */ /* 0x000fea0003800000 */
.L_x_42:
[----:B-----5:R-:W-:Y:S01]  /*2f50*/  LOP3.LUT R25, R25, 0xff, RZ, 0xc0, !PT ;  /* 0x000000ff19197812 */ /* 0x020fe200078ec0ff */
[----:B------:R-:W-:Y:S01]  /*2f60*/  BSSY B1, `(.L_x_44) ;  /* 0x000000b000017945 */ /* 0x000fe20003800000 */
[----:B------:R-:W-:Y:S02]  /*2f70*/  ISETP.LT.OR P1, PT, R6, 0x9, !P1 ;  /* 0x000000090600780c */ /* 0x000fe40004f21670 */
[----:B------:R-:W-:-:S05]  /*2f80*/  F2FP.F16.E4M3.UNPACK_B R25, R25 ;  /* 0x00000019ff19723e */ /* 0x000fca00020006ff */
[----:B------:R-:W-:Y:S01]  /*2f90*/  HADD2.F32 R26, -RZ, R25.H0_H0 ;  /* 0x20000019ff1a7230 */ /* 0x000fe20000004100 */
[----:B------:R-:W-:-:S04]  /*2fa0*/  PRMT R25, RZ, 0x7610, R25 ;  /* 0x00007610ff197816 */ /* 0x000fc80000000019 */
[----:B------:R-:W-:-:S04]  /*2fb0*/  FMUL R26, R26, R13 ;  /* 0x0000000d1a1a7220 */ /* 0x000fc80000400000 */
[----:B------:R-:W-:-:S05]  /*2fc0*/  FFMA R26, R83, R12, R26 ;  /* 0x0000000c531a7223 */ /* 0x000fca000000001a */
[----:B-1----:R-:W-:-:S05]  /*2fd0*/  F2FP.SATFINITE.E4M3.F32.PACK_AB_MERGE_C R27, RZ, R26, RZ ;  /* 0x0000001aff1b723e */ /* 0x002fca00048070ff */
[----:B------:R1:W-:Y:S01]  /*2fe0*/  @!P0 STG.E.U8 desc[UR20][R16.64], R27 ;  /* 0x0000001b10008986 */ /* 0x0003e2000c101114 */
[----:B------:R-:W-:Y:S05]  /*2ff0*/  @P1 BRA `(.L_x_45) ;  /* 0x0000000000041947 */ /* 0x000fea0003800000 */
[----:B------:R4:W5:Y:S02]  /*3000*/  LDG.E.U8 R25, desc[UR20][R20.64+0x1] ;  /* 0x0000011414197981 */ /* 0x000964000c1e1100 */
.L_x_45:
[----:B------:R-:W-:Y:S05]  /*3010*/  BSYNC B1 ;  /* 0x0000000000017941 */ /* 0x000fea0003800000 */
.L_x_44:
[----:B-----5:R-:W-:Y:S01]  /*3020*/  LOP3.LUT R25, R25, 0xff, RZ, 0xc0, !PT ;  /* 0x000000ff19197812 */ /* 0x020fe200078ec0ff */
[----:B------:R-:W-:Y:S01]  /*3030*/  BSSY B1, `(.L_x_46) ;  /* 0x000000c000017945 */ /* 0x000fe20003800000 */
[----:B------:R-:W-:Y:S02]  /*3040*/  ISETP.GE.AND P0, PT, R24, 0x9, PT ;  /* 0x000000091800780c */ /* 0x000fe40003f06270 */
[----:B------:R-:W-:Y:S02]  /*3050*/  F2FP.F16.E4M3.UNPACK_B R25, R25 ;  /* 0x00000019ff19723e */ /* 0x000fe400020006ff */
[----:B------:R-:W-:-:S03]  /*3060*/  ISETP.LT.OR P2, PT, R6, 0x1, !P0 ;  /* 0x000000010600780c */ /* 0x000fc60004741670 */
[----:B------:R-:W-:-:S05]  /*3070*/  HADD2.F32 R26, -RZ, R25.H0_H0 ;  /* 0x20000019ff1a7230 */ /* 0x000fca0000004100 */
[----:B------:R-:W-:-:S04]  /*3080*/  FMUL R25, R26, R13 ;  /* 0x0000000d1a197220 */ /* 0x000fc80000400000 */
[----:B------:R-:W-:-:S05]  /*3090*/  FFMA R25, R82, R12, R25 ;  /* 0x0000000c52197223 */ /* 0x000fca0000000019 */
[----:B-1----:R-:W-:Y:S02]  /*30a0*/  F2FP.SATFINITE.E4M3.F32.PACK_AB_MERGE_C R27, RZ, R25, RZ ;  /* 0x00000019ff1b723e */ /* 0x002fe400048070ff */
[----:B------:R-:W-:-:S03]  /*30b0*/  PRMT R25, RZ, 0x7610, R25 ;  /* 0x00007610ff197816 */ /* 0x000fc60000000019 */
[----:B------:R1:W-:Y:S01]  /*30c0*/  @!P1 STG.E.U8 desc[UR20][R16.64+0x1], R27 ;  /* 0x0000011b10009986 */ /* 0x0003e2000c101114 */
[----:B------:R-:W-:Y:S05]  /*30d0*/  @P2 BRA `(.L_x_47) ;  /* 0x0000000000042947 */ /* 0x000fea0003800000 */
[----:B------:R0:W5:Y:S02]  /*30e0*/  LDG.E.U8 R25, desc[UR20][R4.64+0x8] ;  /* 0x0000081404197981 */ /* 0x000164000c1e1100 */
.L_x_47:
[----:B------:R-:W-:Y:S05]  /*30f0*/  BSYNC B1 ;  /* 0x0000000000017941 */ /* 0x000fea0003800000 */
.L_x_46:
        /* <DEDUP_REMOVED lines=13> */
.L_x_49:
[----:B------:R-:W-:Y:S05]  /*31d0*/  BSYNC B1 ;  /* 0x0000000000017941 */ /* 0x000fea0003800000 */
.L_x_48:
[----:B-----5:R-:W-:Y:S01]  /*31e0*/  LOP3.LUT R25, R25, 0xff, RZ, 0xc0, !PT ;  /* 0x000000ff19197812 */ /* 0x020fe200078ec0ff */
[----:B------:R-:W-:Y:S01]  /*31f0*/  BSSY B1, `(.L_x_50) ;  /* 0x000000b000017945 */ /* 0x000fe20003800000 */
[----:B------:R-:W-:Y:S02]  /*3200*/  ISETP.LT.OR P0, PT, R6, 0x9, !P0 ;  /* 0x000000090600780c */ /* 0x000fe40004701670 */
[----:B------:R-:W-:-:S05]  /*3210*/  F2FP.F16.E4M3.UNPACK_B R25, R25 ;  /* 0x00000019ff19723e */ /* 0x000fca00020006ff */
        /* <DEDUP_REMOVED lines=8> */
.L_x_51:
[----:B------:R-:W-:Y:S05]  /*32a0*/  BSYNC B1 ;  /* 0x0000000000017941 */ /* 0x000fea0003800000 */
.L_x_50:
        /* <DEDUP_REMOVED lines=12> */
.L_x_53:
[----:B------:R-:W-:Y:S05]  /*3370*/  BSYNC B1 ;  /* 0x0000000000017941 */ /* 0x000fea0003800000 */
.L_x_52:
        /* <DEDUP_REMOVED lines=13> */
.L_x_55:
[----:B------:R-:W-:Y:S05]  /*3450*/  BSYNC B1 ;  /* 0x0000000000017941 */ /* 0x000fea0003800000 */
.L_x_54:
        /* <DEDUP_REMOVED lines=13> */
.L_x_57:
[----:B------:R-:W-:Y:S05]  /*3530*/  BSYNC B1 ;  /* 0x0000000000017941 */ /* 0x000fea0003800000 */
.L_x_56:
        /* <DEDUP_REMOVED lines=12> */
.L_x_59:
[----:B------:R-:W-:Y:S05]  /*3600*/  BSYNC B1 ;  /* 0x0000000000017941 */ /* 0x000fea0003800000 */
.L_x_58:
        /* <DEDUP_REMOVED lines=12> */
.L_x_61:
[----:B------:R-:W-:Y:S05]  /*36d0*/  BSYNC B1 ;  /* 0x0000000000017941 */ /* 0x000fea0003800000 */
.L_x_60:
        /* <DEDUP_REMOVED lines=13> */
.L_x_63:
[----:B------:R-:W-:Y:S05]  /*37b0*/  BSYNC B1 ;  /* 0x0000000000017941 */ /* 0x000fea0003800000 */
.L_x_62:
        /* <DEDUP_REMOVED lines=13> */
.L_x_65:
[----:B------:R-:W-:Y:S05]  /*3890*/  BSYNC B1 ;  /* 0x0000000000017941 */ /* 0x000fea0003800000 */
.L_x_64:
        /* <DEDUP_REMOVED lines=12> */
.L_x_67:
[----:B------:R-:W-:Y:S05]  /*3960*/  BSYNC B1 ;  /* 0x0000000000017941 */ /* 0x000fea0003800000 */
.L_x_66:
        /* <DEDUP_REMOVED lines=12> */
.L_x_69:
[----:B------:R-:W-:Y:S05]  /*3a30*/  BSYNC B1 ;  /* 0x0000000000017941 */ /* 0x000fea0003800000 */
.L_x_68:
        /* <DEDUP_REMOVED lines=13> */
.L_x_71:
[----:B------:R-:W-:Y:S05]  /*3b10*/  BSYNC B1 ;  /* 0x0000000000017941 */ /* 0x000fea0003800000 */
.L_x_70:
        /* <DEDUP_REMOVED lines=13> */
.L_x_73:
[----:B------:R-:W-:Y:S05]  /*3bf0*/  BSYNC B1 ;  /* 0x0000000000017941 */ /* 0x000fea0003800000 */
.L_x_72:
        /* <DEDUP_REMOVED lines=12> */
.L_x_75:
[----:B------:R-:W-:Y:S05]  /*3cc0*/  BSYNC B1 ;  /* 0x0000000000017941 */ /* 0x000fea0003800000 */
.L_x_74:
        /* <DEDUP_REMOVED lines=12> */
.L_x_77:
[----:B------:R-:W-:Y:S05]  /*3d90*/  BSYNC B1 ;  /* 0x0000000000017941 */ /* 0x000fea0003800000 */
.L_x_76:
        /* <DEDUP_REMOVED lines=13> */
.L_x_79:
[----:B------:R-:W-:Y:S05]  /*3e70*/  BSYNC B1 ;  /* 0x0000000000017941 */ /* 0x000fea0003800000 */
.L_x_78:
        /* <DEDUP_REMOVED lines=13> */
.L_x_81:
[----:B------:R-:W-:Y:S05]  /*3f50*/  BSYNC B1 ;  /* 0x0000000000017941 */ /* 0x000fea0003800000 */
.L_x_80:
        /* <DEDUP_REMOVED lines=12> */
.L_x_83:
[----:B------:R-:W-:Y:S05]  /*4020*/  BSYNC B1 ;  /* 0x0000000000017941 */ /* 0x000fea0003800000 */
.L_x_82:
        /* <DEDUP_REMOVED lines=12> */
.L_x_85:
[----:B------:R-:W-:Y:S05]  /*40f0*/  BSYNC B1 ;  /* 0x0000000000017941 */ /* 0x000fea0003800000 */
.L_x_84:
        /* <DEDUP_REMOVED lines=13> */
.L_x_87:
[----:B------:R-:W-:Y:S05]  /*41d0*/  BSYNC B1 ;  /* 0x0000000000017941 */ /* 0x000fea0003800000 */
.L_x_86:
        /* <DEDUP_REMOVED lines=13> */
.L_x_89:
[----:B------:R-:W-:Y:S05]  /*42b0*/  BSYNC B1 ;  /* 0x0000000000017941 */ /* 0x000fea0003800000 */
.L_x_88:
        /* <DEDUP_REMOVED lines=12> */
.L_x_91:
[----:B------:R-:W-:Y:S05]  /*4380*/  BSYNC B1 ;  /* 0x0000000000017941 */ /* 0x000fea0003800000 */
.L_x_90:
        /* <DEDUP_REMOVED lines=12> */
.L_x_93:
[----:B------:R-:W-:Y:S05]  /*4450*/  BSYNC B1 ;  /* 0x0000000000017941 */ /* 0x000fea0003800000 */
.L_x_92:
        /* <DEDUP_REMOVED lines=13> */
.L_x_95:
[----:B------:R-:W-:Y:S05]  /*4530*/  BSYNC B1 ;  /* 0x0000000000017941 */ /* 0x000fea0003800000 */
.L_x_94:
[----:B-----5:R-:W-:Y:S01]  /*4540*/  LOP3.LUT R25, R25, 0xff, RZ, 0xc0, !PT ;  /* 0x000000ff19197812 */ /* 0x020fe200078ec0ff */
[----:B------:R-:W-:Y:S01]  /*4550*/  BSSY B1, `(.L_x_96) ;  /* 0x000000c000017945 */ /* 0x000fe20003800000 */
[----:B------:R-:W-:Y:S02]  /*4560*/  ISETP.GE.AND P1, PT, R24, 0x3a, PT ;  /* 0x0000003a1800780c */ /* 0x000fe40003f26270 */
[----:B------:R-:W-:Y:S02]  /*4570*/  F2FP.F16.E4M3.UNPACK_B R25, R25 ;  /* 0x00000019ff19723e */ /* 0x000fe400020006ff */
[----:B------:R-:W-:Y:S02]  /*4580*/  ISETP.LT.OR P3, PT, R6, 0x1, !P1 ;  /* 0x000000010600780c */ /* 0x000fe40004f61670 */
[----:B------:R-:W-:Y:S01]  /*4590*/  PRMT R24, RZ, 0x7610, R24 ;  /* 0x00007610ff187816 */ /* 0x000fe20000000018 */
[----:B------:R-:W-:-:S05]  /*45a0*/  HADD2.F32 R26, -RZ, R25.H0_H0 ;  /* 0x20000019ff1a7230 */ /* 0x000fca0000004100 */
[----:B------:R-:W-:-:S04]  /*45b0*/  FMUL R26, R26, R13 ;  /* 0x0000000d1a1a7220 */ /* 0x000fc80000400000 */
[----:B------:R-:W-:-:S05]  /*45c0*/  FFMA R26, R57, R12, R26 ;  /* 0x0000000c391a7223 */ /* 0x000fca000000001a */
[----:B------:R-:W-:-:S05]  /*45d0*/  F2FP.SATFINITE.E4M3.F32.PACK_AB_MERGE_C R25, RZ, R26, RZ ;  /* 0x0000001aff19723e */ /* 0x000fca00048070ff */
[----:B------:R0:W-:Y:S01]  /*45e0*/  @!P2 STG.E.U8 desc[UR20][R14.64+0x38], R25 ;  /* 0x000038190e00a986 */ /* 0x0001e2000c101114 */
[----:B------:R-:W-:Y:S05]  /*45f0*/  @P3 BRA `(.L_x_97) ;  /* 0x0000000000043947 */ /* 0x000fea0003800000 */
[----:B------:R0:W5:Y:S02]  /*4600*/  LDG.E.U8 R24, desc[UR20][R4.64+0x39] ;  /* 0x0000391404187981 */ /* 0x000164000c1e1100 */
.L_x_97:
[----:B------:R-:W-:Y:S05]  /*4610*/  BSYNC B1 ;  /* 0x0000000000017941 */ /* 0x000fea0003800000 */
.L_x_96:
[----:B-----5:R-:W-:Y:S01]  /*4620*/  LOP3.LUT R24, R24, 0xff, RZ, 0xc0, !PT ;  /* 0x000000ff18187812 */ /* 0x020fe200078ec0ff */
[----:B------:R-:W-:Y:S01]  /*4630*/  BSSY B1, `(.L_x_98) ;  /* 0x000000b000017945 */ /* 0x000fe20003800000 */
[----:B------:R-:W-:Y:S02]  /*4640*/  ISETP.LT.OR P0, PT, R6, 0x9, !P0 ;  /* 0x000000090600780c */ /* 0x000fe40004701670 */
[----:B------:R-:W-:Y:S02]  /*4650*/  F2FP.F16.E4M3.UNPACK_B R24, R24 ;  /* 0x00000018ff18723e */ /* 0x000fe400020006ff */
[----:B0-2---:R-:W-:-:S03]  /*4660*/  PRMT R4, RZ, 0x7610, R4 ;  /* 0x00007610ff047816 */ /* 0x005fc60000000004 */
[----:B------:R-:W-:-:S05]  /*4670*/  HADD2.F32 R24, -RZ, R24.H0_H0 ;  /* 0x20000018ff187230 */ /* 0x000fca0000004100 */
[----:B------:R-:W-:-:S04]  /*4680*/  FMUL R5, R24, R13 ;  /* 0x0000000d18057220 */ /* 0x000fc80000400000 */
[----:B------:R-:W-:-:S05]  /*4690*/  FFMA R5, R56, R12, R5 ;  /* 0x0000000c38057223 */ /* 0x000fca0000000005 */
[----:B------:R-:W-:-:S05]  /*46a0*/  F2FP.SATFINITE.E4M3.F32.PACK_AB_MERGE_C R5, RZ, R5, RZ ;  /* 0x00000005ff05723e */ /* 0x000fca00048070ff */
[----:B------:R0:W-:Y:S01]  /*46b0*/  @!P3 STG.E.U8 desc[UR20][R14.64+0x39], R5 ;  /* 0x000039050e00b986 */ /* 0x0001e2000c101114 */
[----:B------:R-:W-:Y:S05]  /*46c0*/  @P0 BRA `(.L_x_99) ;  /* 0x0000000000040947 */ /* 0x000fea0003800000 */
[----:B------:R2:W5:Y:S02]  /*46d0*/  LDG.E.U8 R4, desc[UR20][R20.64+0x38] ;  /* 0x0000381414047981 */ /* 0x000564000c1e1100 */
.L_x_99:
[----:B------:R-:W-:Y:S05]  /*46e0*/  BSYNC B1 ;  /* 0x0000000000017941 */ /* 0x000fea0003800000 */
.L_x_98:
[----:B-----5:R-:W-:Y:S01]  /*46f0*/  LOP3.LUT R4, R4, 0xff, RZ, 0xc0, !PT ;  /* 0x000000ff04047812 */ /* 0x020fe200078ec0ff */
[----:B------:R-:W-:Y:S01]  /*4700*/  BSSY B1, `(.L_x_100) ;  /* 0x000000b000017945 */ /* 0x000fe20003800000 */
[----:B------:R-:W-:Y:S02]  /*4710*/  ISETP.LT.OR P1, PT, R6, 0x9, !P1 ;  /* 0x000000090600780c */ /* 0x000fe40004f21670 */
[----:B------:R-:W-:-:S05]  /*4720*/  F2FP.F16.E4M3.UNPACK_B R4, R4 ;  /* 0x00000004ff04723e */ /* 0x000fca00020006ff */
[----:B------:R-:W-:-:S05]  /*4730*/  HADD2.F32 R4, -RZ, R4.H0_H0 ;  /* 0x20000004ff047230 */ /* 0x000fca0000004100 */
[----:B------:R-:W-:-:S04]  /*4740*/  FMUL R4, R4, R13 ;  /* 0x0000000d04047220 */ /* 0x000fc80000400000 */
[----:B------:R-:W-:-:S05]  /*4750*/  FFMA R4, R23, R12, R4 ;  /* 0x0000000c17047223 */ /* 0x000fca0000000004 */
[----:B0-----:R-:W-:Y:S02]  /*4760*/  F2FP.SATFINITE.E4M3.F32.PACK_AB_MERGE_C R5, RZ, R4, RZ ;  /* 0x00000004ff05723e */ /* 0x001fe400048070ff */
[----:B------:R-:W-:-:S03]  /*4770*/  PRMT R4, RZ, 0x7610, R4 ;  /* 0x00007610ff047816 */ /* 0x000fc60000000004 */
[----:B------:R0:W-:Y:S01]  /*4780*/  @!P0 STG.E.U8 desc[UR20][R16.64+0x38], R5 ;  /* 0x0000380510008986 */ /* 0x0001e2000c101114 */
[----:B------:R-:W-:Y:S05]  /*4790*/  @P1 BRA `(.L_x_101) ;  /* 0x0000000000041947 */ /* 0x000fea0003800000 */
[----:B------:R0:W5:Y:S02]  /*47a0*/  LDG.E.U8 R4, desc[UR20][R20.64+0x39] ;  /* 0x0000391414047981 */ /* 0x000164000c1e1100 */
.L_x_101:
[----:B------:R-:W-:Y:S05]  /*47b0*/  BSYNC B1 ;  /* 0x0000000000017941 */ /* 0x000fea0003800000 */
.L_x_100:
[----:B------:R-:W-:Y:S05]  /*47c0*/  @P1 BRA `(.L_x_102) ;  /* 0x0000000800601947 */ /* 0x000fea0003800000 */
[----:B-----5:R-:W-:-:S04]  /*47d0*/  LOP3.LUT R4, R4, 0xff, RZ, 0xc0, !PT ;  /* 0x000000ff04047812 */ /* 0x020fc800078ec0ff */
[----:B------:R-:W-:-:S05]  /*47e0*/  F2FP.F16.E4M3.UNPACK_B R4, R4 ;  /* 0x00000004ff04723e */ /* 0x000fca00020006ff */
[----:B------:R-:W-:-:S05]  /*47f0*/  HADD2.F32 R4, -RZ, R4.H0_H0 ;  /* 0x20000004ff047230 */ /* 0x000fca0000004100 */
[----:B0-----:R-:W-:-:S04]  /*4800*/  FMUL R5, R4, R13 ;  /* 0x0000000d04057220 */ /* 0x001fc80000400000 */
[----:B------:R-:W-:-:S05]  /*4810*/  FFMA R5, R22, R12, R5 ;  /* 0x0000000c16057223 */ /* 0x000fca0000000005 */
[----:B------:R-:W-:-:S05]  /*4820*/  F2FP.SATFINITE.E4M3.F32.PACK_AB_MERGE_C R5, RZ, R5, RZ ;  /* 0x00000005ff05723e */ /* 0x000fca00048070ff */
[----:B------:R0:W-:Y:S01]  /*4830*/  STG.E.U8 desc[UR20][R16.64+0x39], R5 ;  /* 0x0000390510007986 */ /* 0x0001e2000c101114 */
[----:B------:R-:W-:Y:S05]  /*4840*/  BRA `(.L_x_102) ;  /* 0x0000000800407947 */ /* 0x000fea0003800000 */
.L_x_37:
[C---:B------:R-:W-:Y:S01]  /*4850*/  ISETP.GE.AND P3, PT, R24.reuse, 0x1, PT ;  /* 0x000000011800780c */ /* 0x040fe20003f66270 */
[-C--:B------:R-:W-:Y:S01]  /*4860*/  FMUL R85, R85, R12.reuse ;  /* 0x0000000c55557220 */ /* 0x080fe20000400000 */
[----:B------:R-:W-:Y:S01]  /*4870*/  ISETP.GE.AND P0, PT, R24, 0x2, PT ;  /* 0x000000021800780c */ /* 0x000fe20003f06270 */
[-C--:B------:R-:W-:Y:S01]  /*4880*/  FMUL R84, R84, R12.reuse ;  /* 0x0000000c54547220 */ /* 0x080fe20000400000 */
[C---:B------:R-:W-:Y:S01]  /*4890*/  ISETP.LT.OR P1, PT, R6.reuse, 0x1, !P3 ;  /* 0x000000010600780c */ /* 0x040fe20005f21670 */
[-C--:B------:R-:W-:Y:S01]  /*48a0*/  FMUL R83, R83, R12.reuse ;  /* 0x0000000c53537220 */ /* 0x080fe20000400000 */
[----:B------:R-:W-:Y:S01]  /*48b0*/  ISETP.LT.OR P2, PT, R6, 0x1, !P0 ;  /* 0x000000010600780c */ /* 0x000fe20004741670 */
[-C--:B------:R-:W-:Y:S01]  /*48c0*/  FMUL R82, R82, R12.reuse ;  /* 0x0000000c52527220 */ /* 0x080fe20000400000 */
[----:B------:R-:W-:Y:S01]  /*48d0*/  ISETP.LT.OR P3, PT, R6, 0x9, !P3 ;  /* 0x000000090600780c */ /* 0x000fe20005f61670 */
[-C--:B------:R-:W-:Y:S01]  /*48e0*/  FMUL R81, R81, R12.reuse ;  /* 0x0000000c51517220 */ /* 0x080fe20000400000 */
[----:B------:R-:W-:Y:S01]  /*48f0*/  F2FP.SATFINITE.E4M3.F32.PACK_AB_MERGE_C R85, RZ, R85, RZ ;  /* 0x00000055ff55723e */ /* 0x000fe200048070ff */
[----:B------:R-:W-:Y:S01]  /*4900*/  FMUL R80, R80, R12 ;  /* 0x0000000c50507220 */ /* 0x000fe20000400000 */
[----:B------:R-:W-:Y:S01]  /*4910*/  F2FP.SATFINITE.E4M3.F32.PACK_AB_MERGE_C R5, RZ, R84, RZ ;  /* 0x00000054ff05723e */ /* 0x000fe200048070ff */
[-C--:B------:R-:W-:Y:S01]  /*4920*/  FMUL R79, R79, R12.reuse ;  /* 0x0000000c4f4f7220 */ /* 0x080fe20000400000 */
[----:B------:R-:W-:Y:S01]  /*4930*/  F2FP.SATFINITE.E4M3.F32.PACK_AB_MERGE_C R83, RZ, R83, RZ ;  /* 0x00000053ff53723e */ /* 0x000fe200048070ff */
[-C--:B------:R-:W-:Y:S01]  /*4940*/  FMUL R78, R78, R12.reuse ;  /* 0x0000000c4e4e7220 */ /* 0x080fe20000400000 */
[----:B------:R-:W-:Y:S01]  /*4950*/  ISETP.LT.OR P0, PT, R6, 0x9, !P0 ;  /* 0x000000090600780c */ /* 0x000fe20004701670 */
[----:B------:R-:W-:Y:S01]  /*4960*/  @!P1 STG.E.U8 desc[UR20][R14.64], R85 ;  /* 0x000000550e009986 */ /* 0x000fe2000c101114 */
[C---:B------:R-:W-:Y:S01]  /*4970*/  ISETP.GE.AND P1, PT, R24.reuse, 0x9, PT ;  /* 0x000000091800780c */ /* 0x040fe20003f26270 */
[-C--:B------:R-:W-:Y:S01]  /*4980*/  FMUL R77, R77, R12.reuse ;  /* 0x0000000c4d4d7220 */ /* 0x080fe20000400000 */
[----:B------:R-:W-:Y:S01]  /*4990*/  F2FP.SATFINITE.E4M3.F32.PACK_AB_MERGE_C R81, RZ, R81, RZ ;  /* 0x00000051ff51723e */ /* 0x000fe200048070ff */
[----:B------:R0:W-:Y:S01]  /*49a0*/  @!P2 STG.E.U8 desc[UR20][R14.64+0x1], R5 ;  /* 0x000001050e00a986 */ /* 0x0001e2000c101114 */
[----:B------:R-:W-:Y:S01]  /*49b0*/  ISETP.GE.AND P2, PT, R24, 0xa, PT ;  /* 0x0000000a1800780c */ /* 0x000fe20003f46270 */
[----:B------:R-:W-:Y:S01]  /*49c0*/  FMUL R76, R76, R12 ;  /* 0x0000000c4c4c7220 */ /* 0x000fe20000400000 */
[----:B------:R-:W-:Y:S01]  /*49d0*/  F2FP.SATFINITE.E4M3.F32.PACK_AB_MERGE_C R21, RZ, R80, RZ ;  /* 0x00000050ff15723e */ /* 0x000fe200048070ff */
[----:B------:R-:W-:Y:S01]  /*49e0*/  @!P3 STG.E.U8 desc[UR20][R16.64], R83 ;  /* 0x000000531000b986 */ /* 0x000fe2000c101114 */
[----:B------:R-:W-:Y:S01]  /*49f0*/  ISETP.LT.OR P3, PT, R6, 0x1, !P1 ;  /* 0x000000010600780c */ /* 0x000fe20004f61670 */
[-C--:B------:R-:W-:Y:S01]  /*4a00*/  FMUL R74, R74, R12.reuse ;  /* 0x0000000c4a4a7220 */ /* 0x080fe20000400000 */
[C---:B------:R-:W-:Y:S01]  /*4a10*/  ISETP.LT.OR P5, PT, R6.reuse, 0x1, !P2 ;  /* 0x000000010600780c */ /* 0x040fe200057a1670 */
[-C--:B------:R-:W-:Y:S01]  /*4a20*/  FMUL R75, R75, R12.reuse ;  /* 0x0000000c4b4b7220 */ /* 0x080fe20000400000 */
[----:B------:R-:W-:Y:S01]  /*4a30*/  ISETP.LT.OR P1, PT, R6, 0x9, !P1 ;  /* 0x000000090600780c */ /* 0x000fe20004f21670 */
[-C--:B------:R-:W-:Y:S01]  /*4a40*/  FMUL R73, R73, R12.reuse ;  /* 0x0000000c49497220 */ /* 0x080fe20000400000 */
[----:B------:R-:W-:Y:S01]  /*4a50*/  F2FP.SATFINITE.E4M3.F32.PACK_AB_MERGE_C R79, RZ, R79, RZ ;  /* 0x0000004fff4f723e */ /* 0x000fe200048070ff */
[----:B------:R-:W-:Y:S01]  /*4a60*/  FMUL R72, R72, R12 ;  /* 0x0000000c48487220 */ /* 0x000fe20000400000 */
[----:B0-----:R-:W-:Y:S01]  /*4a70*/  F2FP.SATFINITE.E4M3.F32.PACK_AB_MERGE_C R5, RZ, R82, RZ ;  /* 0x00000052ff05723e */ /* 0x001fe200048070ff */
[-C--:B------:R-:W-:Y:S01]  /*4a80*/  FMUL R70, R70, R12.reuse ;  /* 0x0000000c46467220 */ /* 0x080fe20000400000 */
[----:B------:R-:W-:Y:S01]  /*4a90*/  ISETP.LT.OR P2, PT, R6, 0x9, !P2 ;  /* 0x000000090600780c */ /* 0x000fe20005741670 */
[----:B------:R-:W-:Y:S01]  /*4aa0*/  FMUL R71, R71, R12 ;  /* 0x0000000c47477220 */ /* 0x000fe20000400000 */
[----:B------:R-:W-:Y:S01]  /*4ab0*/  F2FP.SATFINITE.E4M3.F32.PACK_AB_MERGE_C R25, RZ, R78, RZ ;  /* 0x0000004eff19723e */ /* 0x000fe200048070ff */
[----:B------:R0:W-:Y:S01]  /*4ac0*/  @!P0 STG.E.U8 desc[UR20][R16.64+0x1], R5 ;  /* 0x0000010510008986 */ /* 0x0001e2000c101114 */
[C---:B------:R-:W-:Y:S01]  /*4ad0*/  ISETP.GE.AND P0, PT, R24.reuse, 0x11, PT ;  /* 0x000000111800780c */ /* 0x040fe20003f06270 */
[-C--:B------:R-:W-:Y:S01]  /*4ae0*/  FMUL R69, R69, R12.reuse ;  /* 0x0000000c45457220 */ /* 0x080fe20000400000 */
[----:B------:R-:W-:Y:S01]  /*4af0*/  F2FP.SATFINITE.E4M3.F32.PACK_AB_MERGE_C R77, RZ, R77, RZ ;  /* 0x0000004dff4d723e */ /* 0x000fe200048070ff */
[----:B------:R-:W-:Y:S01]  /*4b00*/  @!P3 STG.E.U8 desc[UR20][R14.64+0x8], R81 ;  /* 0x000008510e00b986 */ /* 0x000fe2000c101114 */
[----:B------:R-:W-:Y:S01]  /*4b10*/  ISETP.GE.AND P3, PT, R24, 0x12, PT ;  /* 0x000000121800780c */ /* 0x000fe20003f66270 */
[-C--:B------:R-:W-:Y:S01]  /*4b20*/  FMUL R68, R68, R12.reuse ;  /* 0x0000000c44447220 */ /* 0x080fe20000400000 */
[----:B------:R-:W-:Y:S01]  /*4b30*/  F2FP.SATFINITE.E4M3.F32.PACK_AB_MERGE_C R75, RZ, R75, RZ ;  /* 0x0000004bff4b723e */ /* 0x000fe200048070ff */
[----:B------:R1:W-:Y:S01]  /*4b40*/  @!P5 STG.E.U8 desc[UR20][R14.64+0x9], R21 ;  /* 0x000009150e00d986 */ /* 0x0003e2000c101114 */
[C---:B------:R-:W-:Y:S01]  /*4b50*/  ISETP.LT.OR P5, PT, R6.reuse, 0x1, !P3 ;  /* 0x000000010600780c */ /* 0x040fe20005fa1670 */
[-C--:B------:R-:W-:Y:S01]  /*4b60*/  FMUL R67, R67, R12.reuse ;  /* 0x0000000c43437220 */ /* 0x080fe20000400000 */
[C---:B------:R-:W-:Y:S01]  /*4b70*/  ISETP.LT.OR P3, PT, R6.reuse, 0x9, !P3 ;  /* 0x000000090600780c */ /* 0x040fe20005f61670 */
[----:B------:R-:W-:Y:S01]  /*4b80*/  @!P1 STG.E.U8 desc[UR20][R16.64+0x8], R79 ;  /* 0x0000084f10009986 */ /* 0x000fe2000c101114 */
[----:B------:R-:W-:Y:S01]  /*4b90*/  ISETP.LT.OR P1, PT, R6, 0x1, !P0 ;  /* 0x000000010600780c */ /* 0x000fe20004721670 */
[----:B------:R-:W-:Y:S01]  /*4ba0*/  FMUL R66, R66, R12 ;  /* 0x0000000c42427220 */ /* 0x000fe20000400000 */
[----:B0-----:R-:W-:Y:S01]  /*4bb0*/  F2FP.SATFINITE.E4M3.F32.PACK_AB_MERGE_C R5, RZ, R76, RZ ;  /* 0x0000004cff05723e */ /* 0x001fe200048070ff */
[----:B------:R-:W-:Y:S01]  /*4bc0*/  @!P2 STG.E.U8 desc[UR20][R16.64+0x9], R25 ;  /* 0x000009191000a986 */ /* 0x000fe2000c101114 */
[----:B------:R-:W-:Y:S01]  /*4bd0*/  ISETP.GE.AND P2, PT, R24, 0x19, PT ;  /* 0x000000191800780c */ /* 0x000fe20003f46270 */
[-C--:B------:R-:W-:Y:S01]  /*4be0*/  FMUL R65, R65, R12.reuse ;  /* 0x0000000c41417220 */ /* 0x080fe20000400000 */
[----:B------:R-:W-:Y:S01]  /*4bf0*/  ISETP.LT.OR P0, PT, R6, 0x9, !P0 ;  /* 0x000000090600780c */ /* 0x000fe20004701670 */
[----:B------:R-:W-:Y:S01]  /*4c00*/  FMUL R64, R64, R12 ;  /* 0x0000000c40407220 */ /* 0x000fe20000400000 */
[----:B------:R-:W-:Y:S01]  /*4c10*/  ISETP.LT.OR P6, PT, R6, 0x1, !P2 ;  /* 0x000000010600780c */ /* 0x000fe200057c1670 */
[----:B------:R0:W-:Y:S01]  /*4c20*/  @!P5 STG.E.U8 desc[UR20][R14.64+0x11], R5 ;  /* 0x000011050e00d986 */ /* 0x0001e2000c101114 */
[----:B-1----:R-:W-:Y:S01]  /*4c30*/  F2FP.SATFINITE.E4M3.F32.PACK_AB_MERGE_C R21, RZ, R74, RZ ;  /* 0x0000004aff15723e */ /* 0x002fe200048070ff */
[-C--:B------:R-:W-:Y:S01]  /*4c40*/  FMUL R62, R62, R12.reuse ;  /* 0x0000000c3e3e7220 */ /* 0x080fe20000400000 */
[----:B------:R-:W-:Y:S01]  /*4c50*/  F2FP.SATFINITE.E4M3.F32.PACK_AB_MERGE_C R73, RZ, R73, RZ ;  /* 0x00000049ff49723e */ /* 0x000fe200048070ff */
[----:B------:R-:W-:Y:S01]  /*4c60*/  @!P1 STG.E.U8 desc[UR20][R14.64+0x10], R77 ;  /* 0x0000104d0e009986 */ /* 0x000fe2000c101114 */
[----:B------:R-:W-:Y:S01]  /*4c70*/  ISETP.GE.AND P1, PT, R24, 0x1a, PT ;  /* 0x0000001a1800780c */ /* 0x000fe20003f26270 */
[-C--:B------:R-:W-:Y:S01]  /*4c80*/  FMUL R63, R63, R12.reuse ;  /* 0x0000000c3f3f7220 */ /* 0x080fe20000400000 */
[C---:B------:R-:W-:Y:S01]  /*4c90*/  ISETP.LT.OR P2, PT, R6.reuse, 0x9, !P2 ;  /* 0x000000090600780c */ /* 0x040fe20005741670 */
[----:B------:R1:W-:Y:S01]  /*4ca0*/  @!P3 STG.E.U8 desc[UR20][R16.64+0x11], R21 ;  /* 0x000011151000b986 */ /* 0x0003e2000c101114 */
[C---:B------:R-:W-:Y:S01]  /*4cb0*/  ISETP.LT.OR P5, PT, R6.reuse, 0x1, !P1 ;  /* 0x000000010600780c */ /* 0x040fe20004fa1670 */
[----:B------:R-:W-:Y:S01]  /*4cc0*/  FMUL R61, R61, R12 ;  /* 0x0000000c3d3d7220 */ /* 0x000fe20000400000 */
[----:B------:R-:W-:Y:S01]  /*4cd0*/  ISETP.LT.OR P3, PT, R6, 0x9, !P1 ;  /* 0x000000090600780c */ /* 0x000fe20004f61670 */
[----:B------:R-:W-:Y:S01]  /*4ce0*/  @!P0 STG.E.U8 desc[UR20][R16.64+0x10], R75 ;  /* 0x0000104b10008986 */ /* 0x000fe2000c101114 */
[----:B0-----:R-:W-:Y:S01]  /*4cf0*/  F2FP.SATFINITE.E4M3.F32.PACK_AB_MERGE_C R5, RZ, R72, RZ ;  /* 0x00000048ff05723e */ /* 0x001fe200048070ff */
[-C--:B------:R-:W-:Y:S01]  /*4d00*/  FMUL R60, R60, R12.reuse ;  /* 0x0000000c3c3c7220 */ /* 0x080fe20000400000 */
[C---:B------:R-:W-:Y:S01]  /*4d10*/  ISETP.GE.AND P0, PT, R24.reuse, 0x21, PT ;  /* 0x000000211800780c */ /* 0x040fe20003f06270 */
[----:B------:R-:W-:Y:S01]  /*4d20*/  @!P6 STG.E.U8 desc[UR20][R14.64+0x18], R73 ;  /* 0x000018490e00e986 */ /* 0x000fe2000c101114 */
[----:B------:R-:W-:Y:S01]  /*4d30*/  ISETP.GE.AND P1, PT, R24, 0x22, PT ;  /* 0x000000221800780c */ /* 0x000fe20003f26270 */
[-C--:B------:R-:W-:Y:S01]  /*4d40*/  FMUL R59, R59, R12.reuse ;  /* 0x0000000c3b3b7220 */ /* 0x080fe20000400000 */
[----:B------:R-:W-:Y:S01]  /*4d50*/  ISETP.LT.OR P6, PT, R6, 0x1, !P0 ;  /* 0x000000010600780c */ /* 0x000fe200047c1670 */
[----:B------:R-:W-:Y:S01]  /*4d60*/  FMUL R58, R58, R12 ;  /* 0x0000000c3a3a7220 */ /* 0x000fe20000400000 */
[----:B-1----:R-:W-:Y:S01]  /*4d70*/  F2FP.SATFINITE.E4M3.F32.PACK_AB_MERGE_C R21, RZ, R70, RZ ;  /* 0x00000046ff15723e */ /* 0x002fe200048070ff */
[----:B------:R0:W-:Y:S01]  /*4d80*/  @!P5 STG.E.U8 desc[UR20][R14.64+0x19], R5 ;  /* 0x000019050e00d986 */ /* 0x0001e2000c101114 */
[----:B------:R-:W-:Y:S01]  /*4d90*/  ISETP.LT.OR P5, PT, R6, 0x1, !P1 ;  /* 0x000000010600780c */ /* 0x000fe20004fa1670 */
[-C--:B------:R-:W-:Y:S01]  /*4da0*/  FMUL R57, R57, R12.reuse ;  /* 0x0000000c39397220 */ /* 0x080fe20000400000 */
[----:B------:R-:W-:Y:S01]  /*4db0*/  F2FP.SATFINITE.E4M3.F32.PACK_AB_MERGE_C R71, RZ, R71, RZ ;  /* 0x00000047ff47723e */ /* 0x000fe200048070ff */
[----:B------:R1:W-:Y:S01]  /*4dc0*/  @!P3 STG.E.U8 desc[UR20][R16.64+0x19], R21 ;  /* 0x000019151000b986 */ /* 0x0003e2000c101114 */
[----:B------:R-:W-:Y:S01]  /*4dd0*/  F2FP.SATFINITE.E4M3.F32.PACK_AB_MERGE_C R69, RZ, R69, RZ ;  /* 0x00000045ff45723e */ /* 0x000fe200048070ff */
[----:B------:R-:W-:Y:S01]  /*4de0*/  FMUL R56, R56, R12 ;  /* 0x0000000c38387220 */ /* 0x000fe20000400000 */
[----:B------:R-:W-:Y:S01]  /*4df0*/  F2FP.SATFINITE.E4M3.F32.PACK_AB_MERGE_C R25, RZ, R68, RZ ;  /* 0x00000044ff19723e */ /* 0x000fe200048070ff */
[----:B------:R-:W-:Y:S01]  /*4e00*/  @!P2 STG.E.U8 desc[UR20][R16.64+0x18], R71 ;  /* 0x000018471000a986 */ /* 0x000fe2000c101114 */
[----:B------:R-:W-:Y:S01]  /*4e10*/  ISETP.LT.OR P3, PT, R6, 0x9, !P1 ;  /* 0x000000090600780c */ /* 0x000fe20004f61670 */
[-C--:B------:R-:W-:Y:S01]  /*4e20*/  FMUL R23, R23, R12.reuse ;  /* 0x0000000c17177220 */ /* 0x080fe20000400000 */
[----:B------:R-:W-:Y:S01]  /*4e30*/  ISETP.GE.AND P2, PT, R24, 0x29, PT ;  /* 0x000000291800780c */ /* 0x000fe20003f46270 */
[----:B------:R-:W-:Y:S01]  /*4e40*/  @!P6 STG.E.U8 desc[UR20][R14.64+0x20], R69 ;  /* 0x000020450e00e986 */ /* 0x000fe2000c101114 */
[----:B------:R-:W-:Y:S01]  /*4e50*/  ISETP.LT.OR P0, PT, R6, 0x9, !P0 ;  /* 0x000000090600780c */ /* 0x000fe20004701670 */
[----:B------:R-:W-:Y:S01]  /*4e60*/  FMUL R22, R22, R12 ;  /* 0x0000000c16167220 */ /* 0x000fe20000400000 */
[----:B------:R-:W-:Y:S01]  /*4e70*/  ISETP.GE.AND P1, PT, R24, 0x2a, PT ;  /* 0x0000002a1800780c */ /* 0x000fe20003f26270 */
[----:B------:R-:W-:Y:S01]  /*4e80*/  @!P5 STG.E.U8 desc[UR20][R14.64+0x21], R25 ;  /* 0x000021190e00d986 */ /* 0x000fe2000c101114 */
[----:B------:R-:W-:-:S02]  /*4e90*/  ISETP.LT.OR P6, PT, R6, 0x1, !P2 ;  /* 0x000000010600780c */ /* 0x000fc400057c1670 */
[C---:B------:R-:W-:Y:S02]  /*4ea0*/  ISETP.LT.OR P5, PT, R6.reuse, 0x1, !P1 ;  /* 0x000000010600780c */ /* 0x040fe40004fa1670 */
[----:B------:R-:W-:Y:S02]  /*4eb0*/  F2FP.SATFINITE.E4M3.F32.PACK_AB_MERGE_C R67, RZ, R67, RZ ;  /* 0x00000043ff43723e */ /* 0x000fe400048070ff */
[----:B0-----:R-:W-:Y:S02]  /*4ec0*/  F2FP.SATFINITE.E4M3.F32.PACK_AB_MERGE_C R5, RZ, R66, RZ ;  /* 0x00000042ff05723e */ /* 0x001fe400048070ff */
[----:B------:R-:W-:Y:S01]  /*4ed0*/  F2FP.SATFINITE.E4M3.F32.PACK_AB_MERGE_C R65, RZ, R65, RZ ;  /* 0x00000041ff41723e */ /* 0x000fe200048070ff */
[----:B------:R-:W-:Y:S01]  /*4ee0*/  @!P0 STG.E.U8 desc[UR20][R16.64+0x20], R67 ;  /* 0x0000204310008986 */ /* 0x000fe2000c101114 */
[----:B-1----:R-:W-:Y:S02]  /*4ef0*/  F2FP.SATFINITE.E4M3.F32.PACK_AB_MERGE_C R21, RZ, R64, RZ ;  /* 0x00000040ff15723e */ /* 0x002fe400048070ff */
[C---:B------:R-:W-:Y:S01]  /*4f00*/  ISETP.LT.OR P1, PT, R6.reuse, 0x9, !P1 ;  /* 0x000000090600780c */ /* 0x040fe20004f21670 */
[----:B------:R0:W-:Y:S01]  /*4f10*/  @!P3 STG.E.U8 desc[UR20][R16.64+0x21], R5 ;  /* 0x000021051000b986 */ /* 0x0001e2000c101114 */
[----:B------:R-:W-:-:S02]  /*4f20*/  ISETP.LT.OR P2, PT, R6, 0x9, !P2 ;  /* 0x000000090600780c */ /* 0x000fc40005741670 */
[C---:B------:R-:W-:Y:S01]  /*4f30*/  ISETP.GE.AND P3, PT, R24.reuse, 0x31, PT ;  /* 0x000000311800780c */ /* 0x040fe20003f66270 */
[----:B------:R-:W-:Y:S01]  /*4f40*/  @!P6 STG.E.U8 desc[UR20][R14.64+0x28], R65 ;  /* 0x000028410e00e986 */ /* 0x000fe2000c101114 */
[----:B------:R-:W-:Y:S02]  /*4f50*/  ISETP.GE.AND P0, PT, R24, 0x32, PT ;  /* 0x000000321800780c */ /* 0x000fe40003f06270 */
[----:B------:R-:W-:Y:S01]  /*4f60*/  F2FP.SATFINITE.E4M3.F32.PACK_AB_MERGE_C R63, RZ, R63, RZ ;  /* 0x0000003fff3f723e */ /* 0x000fe200048070ff */
[----:B------:R1:W-:Y:S01]  /*4f70*/  @!P5 STG.E.U8 desc[UR20][R14.64+0x29], R21 ;  /* 0x000029150e00d986 */ /* 0x0003e2000c101114 */
[C---:B------:R-:W-:Y:S02]  /*4f80*/  ISETP.LT.OR P5, PT, R6.reuse, 0x1, !P3 ;  /* 0x000000010600780c */ /* 0x040fe40005fa1670 */
[----:B------:R-:W-:Y:S02]  /*4f90*/  ISETP.LT.OR P6, PT, R6, 0x1, !P0 ;  /* 0x000000010600780c */ /* 0x000fe400047c1670 */
[----:B0-----:R-:W-:Y:S01]  /*4fa0*/  F2FP.SATFINITE.E4M3.F32.PACK_AB_MERGE_C R5, RZ, R62, RZ ;  /* 0x0000003eff05723e */ /* 0x001fe200048070ff */
[----:B------:R-:W-:Y:S01]  /*4fb0*/  @!P2 STG.E.U8 desc[UR20][R16.64+0x28], R63 ;  /* 0x0000283f1000a986 */ /* 0x000fe2000c101114 */
[----:B------:R-:W-:-:S02]  /*4fc0*/  F2FP.SATFINITE.E4M3.F32.PACK_AB_MERGE_C R61, RZ, R61, RZ ;  /* 0x0000003dff3d723e */ /* 0x000fc400048070ff */
[----:B------:R-:W-:Y:S01]  /*4fd0*/  ISETP.GE.AND P2, PT, R24, 0x3a, PT ;  /* 0x0000003a1800780c */ /* 0x000fe20003f46270 */
[----:B------:R0:W-:Y:S01]  /*4fe0*/  @!P1 STG.E.U8 desc[UR20][R16.64+0x29], R5 ;  /* 0x0000290510009986 */ /* 0x0001e2000c101114 */
[----:B------:R-:W-:Y:S02]  /*4ff0*/  ISETP.LT.OR P1, PT, R6, 0x9, !P3 ;  /* 0x000000090600780c */ /* 0x000fe40005f21670 */
[----:B-1----:R-:W-:Y:S01]  /*5000*/  F2FP.SATFINITE.E4M3.F32.PACK_AB_MERGE_C R21, RZ, R60, RZ ;  /* 0x0000003cff15723e */ /* 0x002fe200048070ff */
[----:B------:R-:W-:Y:S01]  /*5010*/  @!P5 STG.E.U8 desc[UR20][R14.64+0x30], R61 ;  /* 0x0000303d0e00d986 */ /* 0x000fe2000c101114 */
[----:B------:R-:W-:Y:S02]  /*5020*/  ISETP.GE.AND P3, PT, R24, 0x39, PT ;  /* 0x000000391800780c */ /* 0x000fe40003f66270 */
[C---:B------:R-:W-:Y:S01]  /*5030*/  ISETP.LT.OR P0, PT, R6.reuse, 0x9, !P0 ;  /* 0x000000090600780c */ /* 0x040fe20004701670 */
[----:B------:R1:W-:Y:S01]  /*5040*/  @!P6 STG.E.U8 desc[UR20][R14.64+0x31], R21 ;  /* 0x000031150e00e986 */ /* 0x0003e2000c101114 */
[----:B------:R-:W-:-:S02]  /*5050*/  ISETP.LT.OR P5, PT, R6, 0x1, !P3 ;  /* 0x000000010600780c */ /* 0x000fc40005fa1670 */
[C---:B------:R-:W-:Y:S02]  /*5060*/  ISETP.LT.OR P6, PT, R6.reuse, 0x1, !P2 ;  /* 0x000000010600780c */ /* 0x040fe400057c1670 */
[C---:B------:R-:W-:Y:S02]  /*5070*/  ISETP.LT.OR P3, PT, R6.reuse, 0x9, !P3 ;  /* 0x000000090600780c */ /* 0x040fe40005f61670 */
[----:B------:R-:W-:Y:S02]  /*5080*/  ISETP.LT.OR P2, PT, R6, 0x9, !P2 ;  /* 0x000000090600780c */ /* 0x000fe40005741670 */
[----:B------:R-:W-:Y:S02]  /*5090*/  F2FP.SATFINITE.E4M3.F32.PACK_AB_MERGE_C R59, RZ, R59, RZ ;  /* 0x0000003bff3b723e */ /* 0x000fe400048070ff */
[----:B0-----:R-:W-:Y:S02]  /*50a0*/  F2FP.SATFINITE.E4M3.F32.PACK_AB_MERGE_C R5, RZ, R58, RZ ;  /* 0x0000003aff05723e */ /* 0x001fe400048070ff */
[----:B------:R-:W-:Y:S01]  /*50b0*/  F2FP.SATFINITE.E4M3.F32.PACK_AB_MERGE_C R57, RZ, R57, RZ ;  /* 0x00000039ff39723e */ /* 0x000fe200048070ff */
[----:B------:R0:W-:Y:S01]  /*50c0*/  @!P1 STG.E.U8 desc[UR20][R16.64+0x30], R59 ;  /* 0x0000303b10009986 */ /* 0x0001e2000c101114 */
[----:B-1----:R-:W-:-:S02]  /*50d0*/  F2FP.SATFINITE.E4M3.F32.PACK_AB_MERGE_C R21, RZ, R56, RZ ;  /* 0x00000038ff15723e */ /* 0x002fc400048070ff */
[----:B------:R-:W-:Y:S01]  /*50e0*/  F2FP.SATFINITE.E4M3.F32.PACK_AB_MERGE_C R23, RZ, R23, RZ ;  /* 0x00000017ff17723e */ /* 0x000fe200048070ff */
[----:B------:R0:W-:Y:S01]  /*50f0*/  @!P0 STG.E.U8 desc[UR20][R16.64+0x31], R5 ;  /* 0x0000310510008986 */ /* 0x0001e2000c101114 */
[----:B------:R-:W-:-:S03]  /*5100*/  F2FP.SATFINITE.E4M3.F32.PACK_AB_MERGE_C R25, RZ, R22, RZ ;  /* 0x00000016ff19723e */ /* 0x000fc600048070ff */
[----:B------:R0:W-:Y:S04]  /*5110*/  @!P5 STG.E.U8 desc[UR20][R14.64+0x38], R57 ;  /* 0x000038390e00d986 */ /* 0x0001e8000c101114 */
[----:B------:R0:W-:Y:S04]  /*5120*/  @!P6 STG.E.U8 desc[UR20][R14.64+0x39], R21 ;  /* 0x000039150e00e986 */ /* 0x0001e8000c101114 */
[----:B------:R0:W-:Y:S04]  /*5130*/  @!P3 STG.E.U8 desc[UR20][R16.64+0x38], R23 ;  /* 0x000038171000b986 */ /* 0x0001e8000c101114 */
[----:B------:R0:W-:Y:S02]  /*5140*/  @!P2 STG.E.U8 desc[UR20][R16.64+0x39], R25 ;  /* 0x000039191000a986 */ /* 0x0001e4000c101114 */
.L_x_102:
[----:B------:R-:W-:Y:S05]  /*5150*/  BSYNC B0 ;  /* 0x0000000000007941 */ /* 0x000fea0003800000 */
.L_x_36:
[C---:B------:R-:W-:Y:S01]  /*5160*/  LEA R2, P0, R8.reuse, R2, 0x1 ;  /* 0x0000000208027211 */ /* 0x040fe200078008ff */
[----:B------:R-:W-:Y:S01]  /*5170*/  ULDC.64 UR6, c[0x0][0x650] ;  /* 0x0001940000067ab9 */ /* 0x000fe20000000a00 */
[----:B-----5:R-:W-:Y:S01]  /*5180*/  IMAD.U32 R4, RZ, RZ, UR12 ;  /* 0x0000000cff047e24 */ /* 0x020fe2000f8e00ff */
[----:B0-----:R-:W-:Y:S01]  /*5190*/  PRMT R14, RZ, 0x7610, R14 ;  /* 0x00007610ff0e7816 */ /* 0x001fe2000000000e */
[----:B------:R-:W-:Y:S01]  /*51a0*/  IMAD.MOV.U32 R6, RZ, RZ, -0x1 ;  /* 0xffffffffff067424 */ /* 0x000fe200078e00ff */
[----:B------:R-:W-:Y:S01]  /*51b0*/  LEA.HI.X R3, R8, R3, R0, 0x1, P0 ;  /* 0x0000000308037211 */ /* 0x000fe200000f0c00 */
[----:B------:R0:W-:Y:S01]  /*51c0*/  SYNCS.ARRIVE.TRANS64.A1T0 RZ, [R4+UR23], RZ ;  /* 0x000000ff04ff79a7 */ /* 0x0001e20008100017 */
[----:B------:R-:W-:Y:S01]  /*51d0*/  ISETP.GE.U32.AND P0, PT, R2, UR6, PT ;  /* 0x0000000602007c0c */ /* 0x000fe2000bf06070 */
[----:B------:R-:W-:-:S03]  /*51e0*/  IMAD.MOV.U32 R5, RZ, RZ, -0x1 ;  /* 0xffffffffff057424 */ /* 0x000fc600078e00ff */
[----:B------:R-:W-:Y:S01]  /*51f0*/  ISETP.GE.U32.AND.EX P0, PT, R3, UR7, PT, P0 ;  /* 0x0000000703007c0c */ /* 0x000fe2000bf06100 */
[----:B0-----:R-:W-:-:S12]  /*5200*/  IMAD.MOV.U32 R4, RZ, RZ, -0x1 ;  /* 0xffffffffff047424 */ /* 0x001fd800078e00ff */
[----:B------:R-:W-:Y:S05]  /*5210*/  @P0 BRA `(.L_x_103) ;  /* 0x0000000400600947 */ /* 0x000fea0003800000 */
[----:B------:R-:W0:Y:S01]  /*5220*/  S2R R26, SR_CTAID.X ;  /* 0x00000000001a7919 */ /* 0x000e220000002500 */
[----:B--234-:R-:W2:Y:S01]  /*5230*/  LDC.64 R20, c[0x0][0x628] ;  /* 0x00018a00ff147b82 */ /* 0x01cea20000000a00 */
[----:B------:R-:W-:Y:S01]  /*5240*/  ULDC UR6, c[0x0][0x150] ;  /* 0x0000540000067ab9 */ /* 0x000fe20000000800 */
[----:B-1----:R-:W-:Y:S01]  /*5250*/  IMAD.MOV.U32 R16, RZ, RZ, R2 ;  /* 0x000000ffff107224 */ /* 0x002fe200078e0002 */
[----:B------:R-:W1:Y:S01]  /*5260*/  S2R R28, SR_CTAID.Y ;  /* 0x00000000001c7919 */ /* 0x000e620000002600 */
[----:B------:R-:W-:-:S04]  /*5270*/  IMAD.MOV.U32 R17, RZ, RZ, R3 ;  /* 0x000000ffff117224 */ /* 0x000fc800078e0003 */
[----:B------:R-:W3:Y:S08]  /*5280*/  LDC R29, c[0x0][0x144] ;  /* 0x00005100ff1d7b82 */ /* 0x000ef00000000800 */
[----:B------:R-:W4:Y:S08]  /*5290*/  LDC R6, c[0x0][0x630] ;  /* 0x00018c00ff067b82 */ /* 0x000f300000000800 */
[----:B------:R-:W1:Y:S01]  /*52a0*/  LDC.64 R24, c[0x0][0x620] ;  /* 0x00018800ff187b82 */ /* 0x000e620000000a00 */
[----:B--2---:R-:W-:-:S04]  /*52b0*/  ISETP.NE.U32.AND P0, PT, R20, RZ, PT ;  /* 0x000000ff1400720c */ /* 0x004fc80003f05070 */
[----:B------:R-:W-:Y:S02]  /*52c0*/  ISETP.NE.AND.EX P0, PT, R21, RZ, PT, P0 ;  /* 0x000000ff1500720c */ /* 0x000fe40003f05300 */
[----:B0-----:R-:W-:-:S05]  /*52d0*/  I2FP.F32.U32 R4, R26 ;  /* 0x0000001a00047245 */ /* 0x001fca0000201000 */
[----:B------:R-:W-:-:S04]  /*52e0*/  FMUL R4, R4, UR6 ;  /* 0x0000000604047c20 */ /* 0x000fc80008400000 */
[----:B------:R0:W2:Y:S02]  /*52f0*/  F2I.U32.TRUNC.NTZ R27, R4 ;  /* 0x00000004001b7305 */ /* 0x0000a4000020f000 */
[----:B---34-:R-:W-:Y:S05]  /*5300*/  @!P0 BRA `(.L_x_104) ;  /* 0x0000000000288947 */ /* 0x018fea0003800000 */
[----:B------:R-:W3:Y:S02]  /*5310*/  LDC R5, c[0x0][0x634] ;  /* 0x00018d00ff057b82 */ /* 0x000ee40000000800 */
[----:B---3--:R-:W-:-:S05]  /*5320*/  IADD3 R17, P0, R2, R5, RZ ;  /* 0x0000000502117210 */ /* 0x008fca0007f1e0ff */
[----:B------:R-:W-:-:S04]  /*5330*/  IMAD.X R23, RZ, RZ, R3, P0 ;  /* 0x000000ffff177224 */ /* 0x000fc800000e0603 */
[----:B0-----:R-:W-:-:S04]  /*5340*/  IMAD.WIDE.U32 R4, R23, R20, RZ ;  /* 0x0000001417047225 */ /* 0x001fc800078e00ff */
[----:B------:R-:W-:-:S04]  /*5350*/  IMAD.WIDE.U32 R14, P0, R17, R21, R4 ;  /* 0x00000015110e7225 */ /* 0x000fc80007800004 */
[----:B------:R-:W-:-:S04]  /*5360*/  IMAD.WIDE.U32 R4, R17, R20, RZ ;  /* 0x0000001411047225 */ /* 0x000fc800078e00ff */
[----:B------:R-:W-:Y:S01]  /*5370*/  IMAD.X R17, RZ, RZ, RZ, P0 ;  /* 0x000000ffff117224 */ /* 0x000fe200000e06ff */
[----:B------:R-:W-:Y:S01]  /*5380*/  IADD3 RZ, P0, R5, R14, RZ ;  /* 0x0000000e05ff7210 */ /* 0x000fe20007f1e0ff */
[----:B------:R-:W-:-:S04]  /*5390*/  IMAD.MOV.U32 R16, RZ, RZ, R15 ;  /* 0x000000ffff107224 */ /* 0x000fc800078e000f */
[----:B------:R-:W-:-:S08]  /*53a0*/  IMAD.WIDE.U32.X R16, R23, R21, R16, P0 ;  /* 0x0000001517107225 */ /* 0x000fd000000e0410 */
.L_x_104:
[-CC-:B------:R-:W-:Y:S01]  /*53b0*/  SHF.R.U64 R22, R16, R6.reuse, R17.reuse ;  /* 0x0000000610167219 */ /* 0x180fe20000001211 */
[----:B------:R-:W3:Y:S01]  /*53c0*/  LDC.64 R32, c[0x0][0x640] ;  /* 0x00019000ff207b82 */ /* 0x000ee20000000a00 */
[----:B0-----:R-:W-:Y:S01]  /*53d0*/  SHF.R.U32.HI R4, RZ, R6, R17 ;  /* 0x00000006ff047219 */ /* 0x001fe20000011611 */
[----:B--2---:R-:W-:Y:S01]  /*53e0*/  IMAD.MOV R27, RZ, RZ, -R27 ;  /* 0x000000ffff1b7224 */ /* 0x004fe200078e0a1b */
[----:B------:R-:W-:Y:S01]  /*53f0*/  IADD3 R15, P0, RZ, -R22, RZ ;  /* 0x80000016ff0f7210 */ /* 0x000fe20007f1e0ff */
[----:B------:R-:W-:Y:S01]  /*5400*/  ULDC UR6, c[0x0][0x154] ;  /* 0x0000550000067ab9 */ /* 0x000fe20000000800 */
[----:B------:R-:W-:Y:S02]  /*5410*/  IMAD.MOV.U32 R17, RZ, RZ, 0x1 ;  /* 0x00000001ff117424 */ /* 0x000fe400078e00ff */
[----:B------:R-:W-:Y:S01]  /*5420*/  IMAD R27, R29, R27, R26 ;  /* 0x0000001b1d1b7224 */ /* 0x000fe200078e021a */
[----:B------:R-:W0:Y:S01]  /*5430*/  LDC R14, c[0x0][0x618] ;  /* 0x00018600ff0e7b82 */ /* 0x000e220000000800 */
[----:B------:R-:W-:-:S04]  /*5440*/  IMAD.X R5, RZ, RZ, ~R4, P0 ;  /* 0x000000ffff057224 */ /* 0x000fc800000e0e04 */
[-C--:B-1----:R-:W-:Y:S02]  /*5450*/  IMAD R6, R5, R24.reuse, RZ ;  /* 0x0000001805067224 */ /* 0x082fe400078e02ff */
[C---:B------:R-:W-:Y:S01]  /*5460*/  IMAD.WIDE.U32 R4, R15.reuse, R24, R2 ;  /* 0x000000180f047225 */ /* 0x040fe200078e0002 */
[----:B------:R-:W1:Y:S03]  /*5470*/  LDC R16, c[0x0][0x608] ;  /* 0x00018200ff107b82 */ /* 0x000e660000000800 */
[----:B------:R-:W-:Y:S01]  /*5480*/  IMAD R15, R15, R25, R6 ;  /* 0x000000190f0f7224 */ /* 0x000fe200078e0206 */
[----:B------:R-:W-:-:S03]  /*5490*/  I2FP.F32.U32 R6, R28 ;  /* 0x0000001c00067245 */ /* 0x000fc60000201000 */
[----:B------:R-:W-:Y:S01]  /*54a0*/  IMAD.IADD R5, R5, 0x1, R15 ;  /* 0x0000000105057824 */ /* 0x000fe200078e020f */
[----:B------:R-:W2:Y:S01]  /*54b0*/  LDC R30, c[0x0][0x658] ;  /* 0x00019600ff1e7b82 */ /* 0x000ea20000000800 */
[----:B---3--:R-:W-:Y:S01]  /*54c0*/  ISETP.NE.U32.AND P0, PT, R32, RZ, PT ;  /* 0x000000ff2000720c */ /* 0x008fe20003f05070 */
[----:B------:R-:W-:-:S03]  /*54d0*/  IMAD.MOV.U32 R15, RZ, RZ, -0x1 ;  /* 0xffffffffff0f7424 */ /* 0x000fc600078e00ff */
[----:B------:R-:W-:-:S03]  /*54e0*/  ISETP.NE.AND.EX P0, PT, R33, RZ, PT, P0 ;  /* 0x000000ff2100720c */ /* 0x000fc60003f05300 */
[----:B------:R-:W3:Y:S01]  /*54f0*/  LDC R25, c[0x0][0x148] ;  /* 0x00005200ff197b82 */ /* 0x000ee20000000800 */
[-CC-:B0-----:R-:W-:Y:S02]  /*5500*/  SHF.R.U64 R20, R4, R14.reuse, R5.reuse ;  /* 0x0000000e04147219 */ /* 0x181fe40000001205 */
[----:B------:R-:W-:Y:S01]  /*5510*/  SHF.R.U32.HI R5, RZ, R14, R5 ;  /* 0x0000000eff057219 */ /* 0x000fe20000011605 */
[----:B------:R-:W-:-:S04]  /*5520*/  FMUL R14, R6, UR6 ;  /* 0x00000006060e7c20 */ /* 0x000fc80008400000 */
[----:B------:R-:W0:Y:S01]  /*5530*/  LDC R26, c[0x0][0x600] ;  /* 0x00018000ff1a7b82 */ /* 0x000e220000000800 */
[----:B------:R4:W0:Y:S01]  /*5540*/  F2I.U32.TRUNC.NTZ R23, R14 ;  /* 0x0000000e00177305 */ /* 0x000822000020f000 */
[-CC-:B-1----:R-:W-:Y:S02]  /*5550*/  SHF.R.U64 R6, R20, R16.reuse, R5.reuse ;  /* 0x0000001014067219 */ /* 0x182fe40000001205 */
[----:B------:R-:W-:-:S04]  /*5560*/  SHF.R.U32.HI R5, RZ, R16, R5 ;  /* 0x00000010ff057219 */ /* 0x000fc80000011605 */
[----:B------:R-:W1:Y:S01]  /*5570*/  LDC R31, c[0x0][0x648] ;  /* 0x00019200ff1f7b82 */ /* 0x000e620000000800 */
[-CC-:B--2---:R-:W-:Y:S02]  /*5580*/  SHF.R.U64 R24, R6, R30.reuse, R5.reuse ;  /* 0x0000001e06187219 */ /* 0x184fe40000001205 */
[-C--:B------:R-:W-:Y:S02]  /*5590*/  SHF.L.U32 R15, R15, R30.reuse, RZ ;  /* 0x0000001e0f0f7219 */ /* 0x080fe400000006ff */
[-C--:B------:R-:W-:Y:S01]  /*55a0*/  SHF.R.U32.HI R5, RZ, R30.reuse, R5 ;  /* 0x0000001eff057219 */ /* 0x080fe20000011605 */
[----:B------:R-:W-:Y:S01]  /*55b0*/  IMAD.MOV.U32 R4, RZ, RZ, R24 ;  /* 0x000000ffff047224 */ /* 0x000fe200078e0018 */
[----:B------:R-:W-:Y:S01]  /*55c0*/  SHF.L.U32 R30, R17, R30, RZ ;  /* 0x0000001e111e7219 */ /* 0x000fe200000006ff */
[----:B------:R-:W2:Y:S01]  /*55d0*/  LDC R34, c[0x0][0x638] ;  /* 0x00018e00ff227b82 */ /* 0x000ea20000000800 */
[----:B------:R-:W-:-:S07]  /*55e0*/  LOP3.LUT R29, RZ, R15, RZ, 0x33, !PT ;  /* 0x0000000fff1d7212 */ /* 0x000fce00078e33ff */
[----:B------:R-:W0:Y:S01]  /*55f0*/  LDC R35, c[0x0][0x610] ;  /* 0x00018400ff237b82 */ /* 0x000e220000000800 */
        /* <DEDUP_REMOVED lines=11> */
.L_x_105:
[----:B-1----:R-:W-:Y:S01]  /*56b0*/  SHF.R.U64 R4, R4, R31, R5 ;  /* 0x0000001f04047219 */ /* 0x002fe20000001205 */
[----:B0-----:R-:W-:Y:S01]  /*56c0*/  VIADD R17, R26, 0xffffffff ;  /* 0xffffffff1a117836 */ /* 0x001fe20000000000 */
[----:B------:R-:W-:Y:S01]  /*56d0*/  LOP3.LUT R15, R6, R29, RZ, 0xc0, !PT ;  /* 0x0000001d060f7212 */ /* 0x000fe200078ec0ff */
[----:B------:R-:W-:Y:S02]  /*56e0*/  IMAD.MOV R23, RZ, RZ, -R23 ;  /* 0x000000ffff177224 */ /* 0x000fe400078e0a17 */
[----:B------:R-:W-:Y:S02]  /*56f0*/  IMAD.MOV R5, RZ, RZ, -R4 ;  /* 0x000000ffff057224 */ /* 0x000fe400078e0a04 */
[----:B------:R-:W-:Y:S01]  /*5700*/  IMAD R6, R30, R4, R15 ;  /* 0x000000041e067224 */ /* 0x000fe200078e020f */
[----:B------:R-:W-:Y:S01]  /*5710*/  LOP3.LUT R15, R20, R17, RZ, 0xc0, !PT ;  /* 0x00000011140f7212 */ /* 0x000fe200078ec0ff */
[----:B---3--:R-:W-:Y:S02]  /*5720*/  @P4 IMAD R27, R25, R23, R28 ;  /* 0x00000017191b4224 */ /* 0x008fe400078e021c */
[----:B--2---:R-:W-:-:S02]  /*5730*/  IMAD R4, R5, R34, R24 ;  /* 0x0000002205047224 */ /* 0x004fc400078e0218 */
[----:B------:R-:W-:Y:S02]  /*5740*/  IMAD R6, R6, R35, R27 ;  /* 0x0000002306067224 */ /* 0x000fe400078e021b */
[----:B------:R-:W-:Y:S02]  /*5750*/  IMAD R5, R4, R26, R15 ;  /* 0x0000001a04057224 */ /* 0x000fe400078e020f */
[----:B------:R-:W-:-:S03]  /*5760*/  IMAD.MOV.U32 R14, RZ, RZ, 0x1 ;  /* 0x00000001ff0e7424 */ /* 0x000fc600078e00ff */
[----:B------:R-:W-:Y:S02]  /*5770*/  SEL R4, R5, R6, !P4 ;  /* 0x0000000605047207 */ /* 0x000fe40006000000 */
[----:B------:R-:W-:Y:S01]  /*5780*/  SEL R6, R6, R5, !P4 ;  /* 0x0000000506067207 */ /* 0x000fe20006000000 */
[----:B------:R-:W-:-:S07]  /*5790*/  IMAD.MOV.U32 R5, RZ, RZ, R22 ;  /* 0x000000ffff057224 */ /* 0x000fce00078e0016 */
.L_x_103:
[----:B------:R-:W-:Y:S02]  /*57a0*/  LOP3.LUT P0, RZ, R14, 0xff, RZ, 0xc0, !PT ;  /* 0x000000ff0eff7812 */ /* 0x000fe4000780c0ff */
[----:B------:R-:W-:-:S11]  /*57b0*/  LOP3.LUT R87, R87, 0x1, RZ, 0x3c, !PT ;  /* 0x0000000157577812 */ /* 0x000fd600078e3cff */
[----:B------:R-:W-:Y:S05]  /*57c0*/  @P0 BRA `(.L_x_106) ;  /* 0xffffffbc00840947 */ /* 0x000fea000383ffff */
[----:B------:R-:W-:Y:S05]  /*57d0*/  EXIT ;  /* 0x000000000000794d */ /* 0x000fea0003800000 */
.L_x_14:
[----:B------:R-:W-:-:S08]  /*57e0*/  ISETP.NE.AND P0, PT, R20, RZ, PT ;  /* 0x000000ff1400720c */ /* 0x000fd00003f05270 */
[----:B-----5:R-:W0:-:S00]  /*57f0*/  USETMAXREG.DEALLOC.CTAPOOL 0x28 ;  /* 0x00000028000079c8 */ /* 0x020e0000080e0500 */
[----:B------:R-:W-:Y:S05]  /*5800*/  @P0 EXIT ;  /* 0x000000000000094d */ /* 0x000fea0003800000 */
[----:B0-----:R-:W-:Y:S01]  /*5810*/  LOP3.LUT P0, RZ, R16, 0xff, RZ, 0xc0, !PT ;  /* 0x000000ff10ff7812 */ /* 0x001fe2000780c0ff */
[----:B------:R-:W-:Y:S02]  /*5820*/  IMAD.MOV.U32 R12, RZ, RZ, 0x1 ;  /* 0x00000001ff0c7424 */ /* 0x000fe400078e00ff */
[----:B------:R-:W-:-:S10]  /*5830*/  IMAD.MOV.U32 R15, RZ, RZ, RZ ;  /* 0x000000ffff0f7224 */ /* 0x000fd400078e00ff */
[----:B------:R-:W-:Y:S05]  /*5840*/  @!P0 BRA `(.L_x_107) ;  /* 0x0000000c00048947 */ /* 0x000fea0003800000 */
[----:B------:R-:W-:Y:S01]  /*5850*/  LOP3.LUT P0, RZ, R11, 0x1f, RZ, 0xc0, !PT ;  /* 0x0000001f0bff7812 */ /* 0x000fe2000780c0ff */
[----:B------:R-:W-:Y:S01]  /*5860*/  ULDC UR5, c[0x0][0x658] ;  /* 0x0001960000057ab9 */ /* 0x000fe20000000800 */
[----:B------:R-:W-:Y:S01]  /*5870*/  UMOV UR6, 0xffffffff ;  /* 0xffffffff00067882 */ /* 0x000fe20000000000 */
[----:B------:R-:W-:Y:S01]  /*5880*/  BSSY B0, `(.L_x_107) ;  /* 0x00000bd000007945 */ /* 0x000fe20003800000 */
[----:B------:R-:W-:Y:S01]  /*5890*/  USHF.L.U32 UR6, UR6, UR5, URZ ;  /* 0x0000000506067299 */ /* 0x000fe2000800063f */
[C---:B------:R-:W-:Y:S01]  /*58a0*/  ISETP.NE.AND P2, PT, R10.reuse, RZ, PT ;  /* 0x000000ff0a00720c */ /* 0x040fe20003f45270 */
[----:B------:R-:W-:Y:S01]  /*58b0*/  IMAD.MOV.U32 R14, RZ, RZ, 0x1 ;  /* 0x00000001ff0e7424 */ /* 0x000fe200078e00ff */
[----:B------:R-:W-:Y:S01]  /*58c0*/  ISETP.NE.OR P0, PT, R10, RZ, !P0 ;  /* 0x000000ff0a00720c */ /* 0x000fe20004705670 */
[----:B------:R-:W-:Y:S01]  /*58d0*/  IMAD.MOV.U32 R12, RZ, RZ, 0x1 ;  /* 0x00000001ff0c7424 */ /* 0x000fe200078e00ff */
[----:B------:R-:W-:Y:S01]  /*58e0*/  LOP3.LUT R13, R7, 0x2, RZ, 0xfc, !PT ;  /* 0x00000002070d7812 */ /* 0x000fe200078efcff */
[----:B------:R-:W-:Y:S01]  /*58f0*/  IMAD.MOV.U32 R15, RZ, RZ, RZ ;  /* 0x000000ffff0f7224 */ /* 0x000fe200078e00ff */
[----:B------:R-:W-:Y:S01]  /*5900*/  ULDC UR4, c[0x0][0x600] ;  /* 0x0001800000047ab9 */ /* 0x000fe20000000800 */
[----:B------:R-:W-:Y:S01]  /*5910*/  UMOV UR7, 0x1 ;  /* 0x0000000100077882 */ /* 0x000fe20000000000 */
[----:B------:R-:W-:-:S02]  /*5920*/  UIADD3 UR22, UR13, 0x1, URZ ;  /* 0x000000010d167890 */ /* 0x000fc4000fffe03f */
[----:B------:R-:W-:Y:S02]  /*5930*/  UIADD3 UR16, UR4, -0x1, URZ ;  /* 0xffffffff04107890 */ /* 0x000fe4000fffe03f */
[----:B------:R-:W-:Y:S02]  /*5940*/  USHF.L.U32 UR18, UR7, UR5, URZ ;  /* 0x0000000507127299 */ /* 0x000fe4000800063f */
[----:B------:R-:W-:Y:S01]  /*5950*/  ULOP3.LUT UR17, URZ, UR6, URZ, 0x33, !UPT ;  /* 0x000000063f117292 */ /* 0x000fe2000f8e333f */
[----:B------:R-:W-:-:S11]  /*5960*/  ULDC.64 UR20, c[0x0][0x198] ;  /* 0x0000660000147ab9 */ /* 0x000fd60000000a00 */
.L_x_119:
[----:B------:R-:W-:-:S03]  /*5970*/  UMOV UR4, 0xffffffff ;  /* 0xffffffff00047882 */ /* 0x000fc60000000000 */
[----:B------:R-:W-:Y:S05]  /*5980*/  BRA.DIV UR4, `(.L_x_108) ;  /* 0x00000016043c7947 */ /* 0x000fea000b800000 */
[----:B------:R-:W-:-:S13]  /*5990*/  ELECT P1, URZ, PT ;  /* 0x00000000003f782f */ /* 0x000fda0003820000 */
.L_x_142:
[----:B------:R-:W0:Y:S01]  /*59a0*/  LDC R10, c[0x0][0x28c] ;  /* 0x0000a300ff0a7b82 */ /* 0x000e220000000800 */
[----:B------:R-:W-:Y:S01]  /*59b0*/  BSSY B1, `(.L_x_109) ;  /* 0x0000035000017945 */ /* 0x000fe20003800000 */
[----:B0-----:R-:W-:-:S13]  /*59c0*/  ISETP.LT.OR P1, PT, R10, 0x1, !P1 ;  /* 0x000000010a00780c */ /* 0x001fda0004f21670 */
[----:B------:R-:W-:Y:S05]  /*59d0*/  @P1 BRA `(.L_x_110) ;  /* 0x0000000000c81947 */ /* 0x000fea0003800000 */
[----:B------:R-:W-:Y:S02]  /*59e0*/  IMAD.SHL.U32 R16, R4, 0x40, RZ ;  /* 0x0000004004107824 */ /* 0x000fe400078e00ff */
[----:B------:R-:W-:Y:S02]  /*59f0*/  IMAD.SHL.U32 R17, R6, 0x40, RZ ;  /* 0x0000004006117824 */ /* 0x000fe400078e00ff */
[----:B------:R-:W-:Y:S02]  /*5a00*/  IMAD.MOV.U32 R18, RZ, RZ, RZ ;  /* 0x000000ffff127224 */ /* 0x000fe400078e00ff */
[----:B------:R-:W-:Y:S02]  /*5a10*/  IMAD.U32 R20, RZ, RZ, UR22 ;  /* 0x00000016ff147e24 */ /* 0x000fe4000f8e00ff */
[----:B------:R-:W-:Y:S02]  /*5a20*/  IMAD.MOV.U32 R4, RZ, RZ, R12 ;  /* 0x000000ffff047224 */ /* 0x000fe400078e000c */
[----:B------:R-:W-:-:S07]  /*5a30*/  IMAD.MOV.U32 R6, RZ, RZ, R15 ;  /* 0x000000ffff067224 */ /* 0x000fce00078e000f */
.L_x_114:
[----:B------:R-:W0:Y:S01]  /*5a40*/  S2R R11, SR_CgaCtaId ;  /* 0x00000000000b7919 */ /* 0x000e220000008800 */
[----:B------:R-:W-:-:S04]  /*5a50*/  MOV R10, 0x400 ;  /* 0x00000400000a7802 */ /* 0x000fc80000000f00 */
[----:B0-----:R-:W-:Y:S02]  /*5a60*/  LEA R21, R11, R10, 0x18 ;  /* 0x0000000a0b157211 */ /* 0x001fe400078ec0ff */
[----:B------:R-:W-:Y:S01]  /*5a70*/  SHF.L.U32 R10, R4, 0x1f, RZ ;  /* 0x0000001f040a7819 */ /* 0x000fe200000006ff */
[----:B------:R-:W0:Y:S02]  /*5a80*/  @!P2 LDC R11, c[0x0][0x500] ;  /* 0x00014000ff0bab82 */ /* 0x000e240000000800 */
[----:B------:R-:W-:-:S04]  /*5a90*/  IMAD R19, R6, 0x8, R21 ;  /* 0x0000000806137824 */ /* 0x000fc800078e0215 */
[----:B------:R-:W1:Y:S02]  /*5aa0*/  SYNCS.PHASECHK.TRANS64.TRYWAIT P1, [R19+URZ+0x70], R10 ;  /* 0x0000700a130075a7 */ /* 0x000e64000802017f */
[----:B-1----:R-:W-:Y:S05]  /*5ab0*/  @!P1 BRA `(.L_x_111) ;  /* 0x0000001400109947 */ /* 0x002fea0003800000 */
.L_x_143:
[----:B-1----:R-:W-:Y:S01]  /*5ac0*/  PRMT R10, R13, 0x9910, RZ ;  /* 0x000099100d0a7816 */ /* 0x002fe200000000ff */
[----:B0-----:R0:W-:Y:S03]  /*5ad0*/  @!P2 SYNCS.ARRIVE.TRANS64 RZ, [R19+URZ], R11 ;  /* 0x0000000b13ffa9a7 */ /* 0x0011e6000800003f */
[----:B------:R-:W-:-:S13]  /*5ae0*/  ISETP.NE.AND P1, PT, R10, 0x2, PT ;  /* 0x000000020a00780c */ /* 0x000fda0003f25270 */
[----:B0-----:R-:W-:Y:S05]  /*5af0*/  @P1 BRA `(.L_x_112) ;  /* 0x0000000000041947 */ /* 0x001fea0003800000 */
[----:B------:R-:W-:Y:S01]  /*5b00*/  BPT.TRAP 0x1 ;  /* 0x000000040000795c */ /* 0x000fe20000300000 */
.L_x_112:
[----:B------:R-:W-:Y:S05]  /*5b10*/  @P0 BRA `(.L_x_113) ;  /* 0x0000000000040947 */ /* 0x000fea0003800000 */
[----:B------:R-:W-:Y:S01]  /*5b20*/  BPT.TRAP 0x1 ;  /* 0x000000040000795c */ /* 0x000fe20000300000 */
.L_x_113:
[----:B------:R-:W-:Y:S01]  /*5b30*/  IMAD R21, R6, 0x2000, R21 ;  /* 0x0000200006157824 */ /* 0x000fe200078e0215 */
[----:B------:R-:W-:Y:S01]  /*5b40*/  R2UR UR9, R19 ;  /* 0x00000000130972ca */ /* 0x000fe200000e0000 */
[----:B------:R-:W-:Y:S01]  /*5b50*/  VIADD R20, R20, 0xffffffff ;  /* 0xffffffff14147836 */ /* 0x000fe20000000000 */
[----:B------:R-:W-:Y:S01]  /*5b60*/  UIADD3 UR4, UP0, UR20, 0xf0, URZ ;  /* 0x000000f014047890 */ /* 0x000fe2000ff1e03f */
[----:B------:R-:W-:Y:S01]  /*5b70*/  R2UR UR11, R17 ;  /* 0x00000000110b72ca */ /* 0x000fe200000e0000 */
[----:B------:R-:W-:Y:S01]  /*5b80*/  UIADD3 UR24, UP1, UR20, 0x1f0, URZ ;  /* 0x000001f014187890 */ /* 0x000fe2000ff3e03f */
[----:B------:R-:W-:Y:S01]  /*5b90*/  R2UR UR8, R21 ;  /* 0x00000000150872ca */ /* 0x000fe200000e0000 */
[----:B------:R-:W-:Y:S01]  /*5ba0*/  UIADD3.X UR5, URZ, UR21, URZ, UP0, !UPT ;  /* 0x000000153f057290 */ /* 0x000fe200087fe43f */
[----:B------:R-:W-:Y:S01]  /*5bb0*/  R2UR UR10, R18 ;  /* 0x00000000120a72ca */ /* 0x000fe200000e0000 */
[----:B------:R-:W-:Y:S01]  /*5bc0*/  VIADD R6, R6, 0x1 ;  /* 0x0000000106067836 */ /* 0x000fe20000000000 */
[----:B------:R-:W-:Y:S01]  /*5bd0*/  R2UR UR12, R5 ;  /* 0x00000000050c72ca */ /* 0x000fe200000e0000 */
[----:B------:R-:W-:Y:S01]  /*5be0*/  UIADD3.X UR25, URZ, UR21, URZ, UP1, !UPT ;  /* 0x000000153f197290 */ /* 0x000fe20008ffe43f */
[----:B------:R-:W-:Y:S01]  /*5bf0*/  R2UR UR19, R16 ;  /* 0x00000000101372ca */ /* 0x000fe200000e0000 */
[----:B------:R-:W-:Y:S01]  /*5c00*/  UMOV UR6, 0x0 ;  /* 0x0000000000067882 */ /* 0x000fe20000000000 */
[----:B------:R-:W-:Y:S01]  /*5c10*/  ISETP.GT.AND P3, PT, R20, 0x1, PT ;  /* 0x000000011400780c */ /* 0x000fe20003f64270 */
[----:B------:R-:W-:Y:S01]  /*5c20*/  UMOV UR7, 0x10000000 ;  /* 0x1000000000077882 */ /* 0x000fe20000000000 */
[----:B------:R-:W-:Y:S01]  /*5c30*/  ISETP.NE.AND P1, PT, R6, 0xe, PT ;  /* 0x0000000e0600780c */ /* 0x000fe20003f25270 */
[----:B------:R-:W-:-:S02]  /*5c40*/  VIADD R18, R18, 0x80 ;  /* 0x0000008012127836 */ /* 0x000fc40000000000 */
[----:B------:R-:W-:Y:S01]  /*5c50*/  UIADD3 UR14, UR8, 0x200, URZ ;  /* 0x00000200080e7890 */ /* 0x000fe2000fffe03f */
[----:B------:R-:W-:Y:S01]  /*5c60*/  SEL R11, RZ, 0x1, P1 ;  /* 0x00000001ff0b7807 */ /* 0x000fe20000800000 */
[----:B------:R-:W-:Y:S01]  /*5c70*/  UIADD3 UR15, UR8, 0x1c200, URZ ;  /* 0x0001c200080f7890 */ /* 0x000fe2000fffe03f */
[----:B------:R-:W-:Y:S02]  /*5c80*/  SEL R6, R6, RZ, P1 ;  /* 0x000000ff06067207 */ /* 0x000fe40000800000 */
[----:B------:R-:W-:Y:S02]  /*5c90*/  LOP3.LUT R4, R4, R11, RZ, 0x3c, !PT ;  /* 0x0000000b04047212 */ /* 0x000fe400078e3cff */
[----:B------:R-:W-:Y:S02]  /*5ca0*/  UMOV UR8, UR14 ;  /* 0x0000000e00087c82 */ /* 0x000fe40008000000 */
[----:B------:R0:W-:Y:S02]  /*5cb0*/  UTMALDG.3D [UR8], [UR4], desc[UR6] ;  /* 0x00000608040075b4 */ /* 0x0001e40008011000 */
[----:B0-----:R-:W-:Y:S01]  /*5cc0*/  UMOV UR8, UR15 ;  /* 0x0000000f00087c82 */ /* 0x001fe20008000000 */
[----:B------:R-:W-:-:S02]  /*5cd0*/  UMOV UR11, UR19 ;  /* 0x00000013000b7c82 */ /* 0x000fc40008000000 */
[----:B------:R0:W-:Y:S02]  /*5ce0*/  UTMALDG.3D [UR8], [UR24], desc[UR6] ;  /* 0x00000608180075b4 */ /* 0x0001e40008011000 */
[----:B0-----:R-:W-:Y:S05]  /*5cf0*/  @P3 BRA `(.L_x_114) ;  /* 0xfffffffc00503947 */ /* 0x001fea000383ffff */
.L_x_110:
[----:B------:R-:W-:Y:S05]  /*5d00*/  BSYNC B1 ;  /* 0x0000000000017941 */ /* 0x000fea0003800000 */
.L_x_109:
[----:B------:R-:W-:Y:S01]  /*5d10*/  LOP3.LUT P5, RZ, R14, 0xff, RZ, 0xc0, !PT ;  /* 0x000000ff0eff7812 */ /* 0x000fe200078ac0ff */
[----:B------:R-:W-:Y:S01]  /*5d20*/  VIADD R6, R15, UR13 ;  /* 0x0000000d0f067c36 */ /* 0x000fe20008000000 */
[----:B------:R-:W-:Y:S01]  /*5d30*/  ULDC.64 UR4, c[0x0][0x650] ;  /* 0x0001940000047ab9 */ /* 0x000fe20000000a00 */
[----:B------:R-:W-:Y:S01]  /*5d40*/  IMAD.U32 R11, RZ, RZ, UR13 ;  /* 0x0000000dff0b7e24 */ /* 0x000fe2000f8e00ff */
[----:B------:R-:W-:Y:S01]  /*5d50*/  UISETP.GE.U32.AND UP0, UPT, UR13, 0xe, UPT ;  /* 0x0000000e0d00788c */ /* 0x000fe2000bf06070 */
[----:B------:R-:W-:Y:S01]  /*5d60*/  BSSY B1, `(.L_x_115) ;  /* 0x000006c000017945 */ /* 0x000fe20003800000 */
[----:B------:R-:W-:Y:S02]  /*5d70*/  SHF.R.U32.HI R4, RZ, 0x1, R6 ;  /* 0x00000001ff047819 */ /* 0x000fe40000011606 */
[----:B------:R-:W-:Y:S02]  /*5d80*/  ISETP.GT.U32.AND P1, PT, R6, 0xd, PT ;  /* 0x0000000d0600780c */ /* 0x000fe40003f24070 */
[----:B------:R-:W-:-:S02]  /*5d90*/  PLOP3.LUT P3, PT, PT, PT, UP0, 0x80, 0x0 ;  /* 0x000000000000781c */ /* 0x000fc40003f6f008 */
[----:B------:R-:W-:Y:S01]  /*5da0*/  ISETP.LT.U32.AND P1, PT, R11, 0xe, P1 ;  /* 0x0000000e0b00780c */ /* 0x000fe20000f21070 */
[----:B------:R-:W0:Y:S01]  /*5db0*/  @P5 S2R R10, SR_CgaCtaId ;  /* 0x00000000000a5919 */ /* 0x000e220000008800 */
[----:B------:R-:W-:Y:S02]  /*5dc0*/  @P5 MOV R5, 0x400 ;  /* 0x0000040000055802 */ /* 0x000fe40000000f00 */
[----:B------:R-:W-:Y:S02]  /*5dd0*/  PRMT R14, RZ, 0x7610, R14 ;  /* 0x00007610ff0e7816 */ /* 0x000fe4000000000e */
[----:B0-----:R-:W-:Y:S01]  /*5de0*/  @P5 LEA R10, R10, R5, 0x18 ;  /* 0x000000050a0a5211 */ /* 0x001fe200078ec0ff */
[----:B------:R-:W-:-:S03]  /*5df0*/  IMAD.WIDE.U32 R4, R4, -0x6db6db6d, RZ ;  /* 0x9249249304047825 */ /* 0x000fc600078e00ff */
[----:B------:R0:W-:Y:S01]  /*5e00*/  @P5 SYNCS.ARRIVE.TRANS64.A1T0 RZ, [R10+URZ+0x118], RZ ;  /* 0x000118ff0aff59a7 */ /* 0x0001e2000810003f */
[----:B------:R-:W-:Y:S01]  /*5e10*/  IADD3 R2, P5, R2, R8, RZ ;  /* 0x0000000802027210 */ /* 0x000fe20007fbe0ff */
[----:B------:R-:W-:Y:S01]  /*5e20*/  IMAD.MOV.U32 R4, RZ, RZ, -0x1 ;  /* 0xffffffffff047424 */ /* 0x000fe200078e00ff */
[----:B------:R-:W-:Y:S02]  /*5e30*/  SHF.R.U32.HI R11, RZ, 0x2, R5 ;  /* 0x00000002ff0b7819 */ /* 0x000fe40000011605 */
[----:B------:R-:W-:Y:S01]  /*5e40*/  SEL R5, RZ, 0x1, !P1 ;  /* 0x00000001ff057807 */ /* 0x000fe20004800000 */
[----:B------:R-:W-:Y:S01]  /*5e50*/  IMAD.X R3, R3, 0x1, R0, P5 ;  /* 0x0000000103037824 */ /* 0x000fe200028e0600 */
[----:B------:R-:W-:Y:S01]  /*5e60*/  ISETP.GE.U32.AND P1, PT, R2, UR4, PT ;  /* 0x0000000402007c0c */ /* 0x000fe2000bf26070 */
[----:B------:R-:W-:Y:S01]  /*5e70*/  IMAD R15, R11, -0xe, R6 ;  /* 0xfffffff20b0f7824 */ /* 0x000fe200078e0206 */
[----:B------:R-:W-:Y:S01]  /*5e80*/  LOP3.LUT R12, R12, R5, RZ, 0x3c, !PT ;  /* 0x000000050c0c7212 */ /* 0x000fe200078e3cff */
[----:B------:R-:W-:Y:S01]  /*5e90*/  IMAD.MOV.U32 R6, RZ, RZ, -0x1 ;  /* 0xffffffffff067424 */ /* 0x000fe200078e00ff */
[----:B------:R-:W-:Y:S01]  /*5ea0*/  ISETP.GE.U32.AND.EX P1, PT, R3, UR5, PT, P1 ;  /* 0x0000000503007c0c */ /* 0x000fe2000bf26110 */
[----:B------:R-:W-:Y:S01]  /*5eb0*/  IMAD.MOV.U32 R5, RZ, RZ, -0x1 ;  /* 0xffffffffff057424 */ /* 0x000fe200078e00ff */
[----:B------:R-:W-:-:S02]  /*5ec0*/  @P3 LOP3.LUT R12, R12, 0x1, R11, 0x78, !PT ;  /* 0x000000010c0c3812 */ /* 0x000fc400078e780b */
[----:B0-----:R-:W-:-:S09]  /*5ed0*/  PRMT R10, RZ, 0x7610, R10 ;  /* 0x00007610ff0a7816 */ /* 0x001fd2000000000a */
[----:B------:R-:W-:Y:S05]  /*5ee0*/  @P1 BRA `(.L_x_116) ;  /* 0x00000004004c1947 */ /* 0x000fea0003800000 */
[----:B------:R-:W0:Y:S01]  /*5ef0*/  S2R R17, SR_CTAID.X ;  /* 0x0000000000117919 */ /* 0x000e220000002500 */
[----:B------:R-:W-:Y:S01]  /*5f00*/  ULDC.64 UR4, c[0x0][0x628] ;  /* 0x00018a0000047ab9 */ /* 0x000fe20000000a00 */
[----:B------:R-:W1:Y:S01]  /*5f10*/  LDC R18, c[0x0][0x144] ;  /* 0x00005100ff127b82 */ /* 0x000e620000000800 */
[----:B------:R-:W-:Y:S01]  /*5f20*/  ISETP.NE.U32.AND P1, PT, RZ, UR4, PT ;  /* 0x00000004ff007c0c */ /* 0x000fe2000bf25070 */
[----:B------:R-:W2:Y:S01]  /*5f30*/  S2R R6, SR_CTAID.Y ;  /* 0x0000000000067919 */ /* 0x000ea20000002600 */
[----:B------:R-:W-:Y:S01]  /*5f40*/  ULDC UR6, c[0x0][0x150] ;  /* 0x0000540000067ab9 */ /* 0x000fe20000000800 */
[----:B------:R-:W-:Y:S01]  /*5f50*/  ULDC UR7, c[0x0][0x630] ;  /* 0x00018c0000077ab9 */ /* 0x000fe20000000800 */
[----:B------:R-:W-:Y:S01]  /*5f60*/  ISETP.NE.AND.EX P1, PT, RZ, UR5, PT, P1 ;  /* 0x00000005ff007c0c */ /* 0x000fe2000bf25310 */
[----:B------:R-:W-:Y:S01]  /*5f70*/  IMAD.MOV.U32 R4, RZ, RZ, R2 ;  /* 0x000000ffff047224 */ /* 0x000fe200078e0002 */
[----:B0-----:R-:W-:-:S05]  /*5f80*/  I2FP.F32.U32 R5, R17 ;  /* 0x0000001100057245 */ /* 0x001fca0000201000 */
[----:B------:R-:W-:Y:S01]  /*5f90*/  FMUL R20, R5, UR6 ;  /* 0x0000000605147c20 */ /* 0x000fe20008400000 */
[----:B------:R-:W-:-:S05]  /*5fa0*/  IMAD.MOV.U32 R5, RZ, RZ, R3 ;  /* 0x000000ffff057224 */ /* 0x000fca00078e0003 */
[----:B--2---:R-:W-:Y:S05]  /*5fb0*/  @!P1 BRA `(.L_x_117) ;  /* 0x0000000000289947 */ /* 0x004fea0003800000 */
[----:B------:R-:W-:Y:S02]  /*5fc0*/  ULDC UR6, c[0x0][0x634] ;  /* 0x00018d0000067ab9 */ /* 0x000fe40000000800 */
[----:B------:R-:W-:-:S05]  /*5fd0*/  IADD3 R5, P1, R2, UR6, RZ ;  /* 0x0000000602057c10 */ /* 0x000fca000ff3e0ff */
[----:B------:R-:W-:-:S04]  /*5fe0*/  IMAD.X R19, RZ, RZ, R3, P1 ;  /* 0x000000ffff137224 */ /* 0x000fc800008e0603 */
[----:B------:R-:W-:-:S04]  /*5ff0*/  IMAD.WIDE.U32 R10, R19, UR4, RZ ;  /* 0x00000004130a7c25 */ /* 0x000fc8000f8e00ff */
[----:B------:R-:W-:-:S04]  /*6000*/  IMAD.WIDE.U32 R10, P1, R5, UR5, R10 ;  /* 0x00000005050a7c25 */ /* 0x000fc8000f82000a */
[----:B------:R-:W-:-:S04]  /*6010*/  IMAD.WIDE.U32 R4, R5, UR4, RZ ;  /* 0x0000000405047c25 */ /* 0x000fc8000f8e00ff */
[----:B------:R-:W-:Y:S01]  /*6020*/  IMAD.MOV.U32 R4, RZ, RZ, R11 ;  /* 0x000000ffff047224 */ /* 0x000fe200078e000b */
[----:B------:R-:W-:Y:S01]  /*6030*/  IADD3 RZ, P3, R5, R10, RZ ;  /* 0x0000000a05ff7210 */ /* 0x000fe20007f7e0ff */
[----:B------:R-:W-:-:S04]  /*6040*/  IMAD.X R5, RZ, RZ, RZ, P1 ;  /* 0x000000ffff057224 */ /* 0x000fc800008e06ff */
[----:B------:R-:W-:-:S08]  /*6050*/  IMAD.WIDE.U32.X R4, R19, UR5, R4, P3 ;  /* 0x0000000513047c25 */ /* 0x000fd000098e0404 */
.L_x_117:
[--C-:B------:R-:W-:Y:S01]  /*6060*/  SHF.R.U64 R16, R4, UR7, R5.reuse ;  /* 0x0000000704107c19 */ /* 0x100fe20008001205 */
[----:B------:R-:W0:Y:S01]  /*6070*/  F2I.U32.TRUNC.NTZ R20, R20 ;  /* 0x0000001400147305 */ /* 0x000e22000020f000 */
[----:B------:R-:W-:Y:S01]  /*6080*/  SHF.R.U32.HI R4, RZ, UR7, R5 ;  /* 0x00000007ff047c19 */ /* 0x000fe20008011605 */
[----:B------:R-:W-:Y:S01]  /*6090*/  ULDC.64 UR4, c[0x0][0x620] ;  /* 0x0001880000047ab9 */ /* 0x000fe20000000a00 */
[----:B------:R-:W-:Y:S01]  /*60a0*/  IADD3 R11, P1, RZ, -R16, RZ ;  /* 0x80000010ff0b7210 */ /* 0x000fe20007f3e0ff */
[----:B------:R-:W-:Y:S01]  /*60b0*/  ULDC.64 UR6, c[0x0][0x640] ;  /* 0x0001900000067ab9 */ /* 0x000fe20000000a00 */
[----:B------:R-:W2:Y:S03]  /*60c0*/  LDC R21, c[0x0][0x148] ;  /* 0x00005200ff157b82 */ /* 0x000ea60000000800 */
[----:B------:R-:W-:Y:S01]  /*60d0*/  IMAD.X R4, RZ, RZ, ~R4, P1 ;  /* 0x000000ffff047224 */ /* 0x000fe200008e0e04 */
[----:B------:R-:W-:-:S03]  /*60e0*/  ISETP.NE.U32.AND P1, PT, RZ, UR6, PT ;  /* 0x00000006ff007c0c */ /* 0x000fc6000bf25070 */
[----:B------:R-:W-:Y:S01]  /*60f0*/  IMAD R10, R4, UR4, RZ ;  /* 0x00000004040a7c24 */ /* 0x000fe2000f8e02ff */
[----:B------:R-:W-:Y:S01]  /*6100*/  ISETP.NE.AND.EX P1, PT, RZ, UR7, PT, P1 ;  /* 0x00000007ff007c0c */ /* 0x000fe2000bf25310 */
[----:B------:R-:W-:Y:S01]  /*6110*/  IMAD.WIDE.U32 R4, R11, UR4, R2 ;  /* 0x000000040b047c25 */ /* 0x000fe2000f8e0002 */
[----:B------:R-:W-:-:S03]  /*6120*/  ULDC UR4, c[0x0][0x618] ;  /* 0x0001860000047ab9 */ /* 0x000fc60000000800 */
[----:B------:R-:W-:Y:S01]  /*6130*/  IMAD R11, R11, UR5, R10 ;  /* 0x000000050b0b7c24 */ /* 0x000fe2000f8e020a */
[----:B------:R-:W-:Y:S01]  /*6140*/  ULDC UR5, c[0x0][0x154] ;  /* 0x0000550000057ab9 */ /* 0x000fe20000000800 */
[----:B0-----:R-:W-:Y:S02]  /*6150*/  IMAD.MOV R10, RZ, RZ, -R20 ;  /* 0x000000ffff0a7224 */ /* 0x001fe400078e0a14 */
[----:B------:R-:W-:Y:S02]  /*6160*/  IMAD.IADD R5, R5, 0x1, R11 ;  /* 0x0000000105057824 */ /* 0x000fe400078e020b */
[----:B-1----:R-:W-:Y:S01]  /*6170*/  IMAD R17, R18, R10, R17 ;  /* 0x0000000a12117224 */ /* 0x002fe200078e0211 */
[----:B------:R-:W-:Y:S02]  /*6180*/  I2FP.F32.U32 R10, R6 ;  /* 0x00000006000a7245 */ /* 0x000fe40000201000 */
[--C-:B------:R-:W-:Y:S02]  /*6190*/  SHF.R.U64 R18, R4, UR4, R5.reuse ;  /* 0x0000000404127c19 */ /* 0x100fe40008001205 */
[----:B------:R-:W-:Y:S01]  /*61a0*/  SHF.R.U32.HI R5, RZ, UR4, R5 ;  /* 0x00000004ff057c19 */ /* 0x000fe20008011605 */
[----:B------:R-:W-:Y:S01]  /*61b0*/  FMUL R10, R10, UR5 ;  /* 0x000000050a0a7c20 */ /* 0x000fe20008400000 */
[----:B------:R-:W-:-:S02]  /*61c0*/  ULDC UR4, c[0x0][0x608] ;  /* 0x0001820000047ab9 */ /* 0x000fc40000000800 */
[--C-:B------:R-:W-:Y:S01]  /*61d0*/  SHF.R.U64 R20, R18, UR4, R5.reuse ;  /* 0x0000000412147c19 */ /* 0x100fe20008001205 */
[----:B------:R0:W1:Y:S01]  /*61e0*/  F2I.U32.TRUNC.NTZ R22, R10 ;  /* 0x0000000a00167305 */ /* 0x000062000020f000 */
[----:B------:R-:W-:Y:S01]  /*61f0*/  SHF.R.U32.HI R5, RZ, UR4, R5 ;  /* 0x00000004ff057c19 */ /* 0x000fe20008011605 */
[----:B------:R-:W-:-:S03]  /*6200*/  ULDC UR4, c[0x0][0x658] ;  /* 0x0001960000047ab9 */ /* 0x000fc60000000800 */
[--C-:B------:R-:W-:Y:S02]  /*6210*/  SHF.R.U64 R19, R20, UR4, R5.reuse ;  /* 0x0000000414137c19 */ /* 0x100fe40008001205 */
[----:B------:R-:W-:-:S03]  /*6220*/  SHF.R.U32.HI R23, RZ, UR4, R5 ;  /* 0x00000004ff177c19 */ /* 0x000fc60008011605 */
[----:B------:R-:W-:Y:S02]  /*6230*/  IMAD.MOV.U32 R4, RZ, RZ, R19 ;  /* 0x000000ffff047224 */ /* 0x000fe400078e0013 */
[----:B------:R-:W-:Y:S01]  /*6240*/  IMAD.MOV.U32 R5, RZ, RZ, R23 ;  /* 0x000000ffff057224 */ /* 0x000fe200078e0017 */
[----:B0-----:R-:W-:Y:S06]  /*6250*/  @!P1 BRA `(.L_x_118) ;  /* 0x0000000000289947 */ /* 0x001fec0003800000 */
        /* <DEDUP_REMOVED lines=10> */
.L_x_118:
[----:B------:R-:W-:Y:S01]  /*6300*/  ULDC UR4, c[0x0][0x648] ;  /* 0x0001920000047ab9 */ /* 0x000fe20000000800 */
[----:B-1----:R-:W-:Y:S01]  /*6310*/  IMAD.MOV R22, RZ, RZ, -R22 ;  /* 0x000000ffff167224 */ /* 0x002fe200078e0a16 */
[----:B------:R-:W-:Y:S01]  /*6320*/  SHF.R.U64 R5, R4, UR4, R5 ;  /* 0x0000000404057c19 */ /* 0x000fe20008001205 */
[----:B------:R-:W-:Y:S01]  /*6330*/  ULDC UR4, c[0x0][0x638] ;  /* 0x00018e0000047ab9 */ /* 0x000fe20000000800 */
[----:B------:R-:W-:Y:S01]  /*6340*/  LOP3.LUT R4, R20, UR17, RZ, 0xc0, !PT ;  /* 0x0000001114047c12 */ /* 0x000fe2000f8ec0ff */
[----:B--2---:R-:W-:Y:S01]  /*6350*/  @P4 IMAD R17, R21, R22, R6 ;  /* 0x0000001615114224 */ /* 0x004fe200078e0206 */
[----:B------:R-:W-:Y:S01]  /*6360*/  LOP3.LUT R18, R18, UR16, RZ, 0xc0, !PT ;  /* 0x0000001012127c12 */ /* 0x000fe2000f8ec0ff */
[----:B------:R-:W-:Y:S01]  /*6370*/  IMAD.MOV R6, RZ, RZ, -R5 ;  /* 0x000000ffff067224 */ /* 0x000fe200078e0a05 */
[----:B------:R-:W-:Y:S01]  /*6380*/  ULDC UR5, c[0x0][0x610] ;  /* 0x0001840000057ab9 */ /* 0x000fe20000000800 */
[----:B------:R-:W-:Y:S02]  /*6390*/  IMAD R4, R5, UR18, R4 ;  /* 0x0000001205047c24 */ /* 0x000fe4000f8e0204 */
[----:B------:R-:W-:Y:S01]  /*63a0*/  IMAD R19, R6, UR4, R19 ;  /* 0x0000000406137c24 */ /* 0x000fe2000f8e0213 */
[----:B------:R-:W-:Y:S01]  /*63b0*/  ULDC UR4, c[0x0][0x600] ;  /* 0x0001800000047ab9 */ /* 0x000fe20000000800 */
[----:B------:R-:W-:-:S02]  /*63c0*/  IMAD R17, R4, UR5, R17 ;  /* 0x0000000504117c24 */ /* 0x000fc4000f8e0211 */
[----:B------:R-:W-:Y:S02]  /*63d0*/  IMAD R6, R19, UR4, R18 ;  /* 0x0000000413067c24 */ /* 0x000fe4000f8e0212 */
[----:B------:R-:W-:Y:S02]  /*63e0*/  IMAD.MOV.U32 R10, RZ, RZ, 0x1 ;  /* 0x00000001ff0a7424 */ /* 0x000fe400078e00ff */
[----:B------:R-:W-:Y:S01]  /*63f0*/  IMAD.MOV.U32 R5, RZ, RZ, R16 ;  /* 0x000000ffff057224 */ /* 0x000fe200078e0010 */
[----:B------:R-:W-:Y:S02]  /*6400*/  SEL R4, R6, R17, !P4 ;  /* 0x0000001106047207 */ /* 0x000fe40006000000 */
[----:B------:R-:W-:-:S07]  /*6410*/  SEL R6, R17, R6, !P4 ;  /* 0x0000000611067207 */ /* 0x000fce0006000000 */
.L_x_116:
[----:B------:R-:W-:Y:S05]  /*6420*/  BSYNC B1 ;  /* 0x0000000000017941 */ /* 0x000fea0003800000 */
.L_x_115:
[----:B------:R-:W-:-:S13]  /*6430*/  LOP3.LUT P1, RZ, R10, 0xff, RZ, 0xc0, !PT ;  /* 0x000000ff0aff7812 */ /* 0x000fda000782c0ff */
[----:B------:R-:W-:Y:S05]  /*6440*/  @P1 BRA `(.L_x_119) ;  /* 0xfffffff400481947 */ /* 0x000fea000383ffff */
[----:B------:R-:W-:Y:S05]  /*6450*/  BSYNC B0 ;  /* 0x0000000000007941 */ /* 0x000fea0003800000 */
.L_x_107:
[----:B------:R-:W-:-:S03]  /*6460*/  UMOV UR4, 0xffffffff ;  /* 0xffffffff00047882 */ /* 0x000fc60000000000 */
[----:B------:R-:W-:Y:S05]  /*6470*/  BRA.DIV UR4, `(.L_x_120) ;  /* 0x0000000a04b47947 */ /* 0x000fea000b800000 */
[----:B------:R-:W-:-:S13]  /*6480*/  ELECT P0, URZ, PT ;  /* 0x00000000003f782f */ /* 0x000fda0003800000 */
.L_x_146:
[----:B------:R-:W-:Y:S04]  /*6490*/  BSSY B0, `(.L_x_121) ;  /* 0x0000085000007945 */ /* 0x000fe80003800000 */
[----:B------:R-:W-:Y:S05]  /*64a0*/  @!P0 BRA `(.L_x_122) ;  /* 0x00000008000c8947 */ /* 0x000fea0003800000 */
[----:B------:R-:W-:-:S04]  /*64b0*/  LOP3.LUT R7, R7, 0x2, RZ, 0xfc, !PT ;  /* 0x0000000207077812 */ /* 0x000fc800078efcff */
[----:B------:R-:W-:-:S13]  /*64c0*/  ISETP.NE.AND P0, PT, R7, 0x3, PT ;  /* 0x000000030700780c */ /* 0x000fda0003f05270 */
[----:B------:R-:W-:Y:S05]  /*64d0*/  @!P0 BRA `(.L_x_123) ;  /* 0x0000000000048947 */ /* 0x000fea0003800000 */
[----:B------:R-:W-:Y:S01]  /*64e0*/  BPT.TRAP 0x1 ;  /* 0x000000040000795c */ /* 0x000fe20000300000 */
.L_x_123:
[----:B------:R-:W0:Y:S01]  /*64f0*/  S2R R3, SR_CgaCtaId ;  /* 0x0000000000037919 */ /* 0x000e220000008800 */
[----:B------:R-:W-:Y:S02]  /*6500*/  MOV R0, 0x400 ;  /* 0x0000040000007802 */ /* 0x000fe40000000f00 */
[----:B------:R-:W-:Y:S02]  /*6510*/  SHF.L.U32 R2, R12, 0x1f, RZ ;  /* 0x0000001f0c027819 */ /* 0x000fe400000006ff */
[----:B0-----:R-:W-:-:S05]  /*6520*/  LEA R0, R3, R0, 0x18 ;  /* 0x0000000003007211 */ /* 0x001fca00078ec0ff */
[----:B------:R-:W-:-:S04]  /*6530*/  VIADD R0, R0, 0x70 ;  /* 0x0000007000007836 */ /* 0x000fc80000000000 */
[C---:B------:R-:W-:Y:S02]  /*6540*/  IMAD R5, R15.reuse, 0x8, R0 ;  /* 0x000000080f057824 */ /* 0x040fe400078e0200 */
[----:B------:R-:W-:Y:S02]  /*6550*/  VIADD R15, R15, 0x1 ;  /* 0x000000010f0f7836 */ /* 0x000fe40000000000 */
[----:B------:R-:W0:Y:S03]  /*6560*/  SYNCS.PHASECHK.TRANS64.TRYWAIT P0, [R5+URZ], R2 ;  /* 0x00000002050075a7 */ /* 0x000e26000800017f */
[----:B------:R-:W-:-:S04]  /*6570*/  ISETP.NE.AND P1, PT, R15, 0xe, PT ;  /* 0x0000000e0f00780c */ /* 0x000fc80003f25270 */
[----:B------:R-:W-:Y:S02]  /*6580*/  SEL R3, RZ, 0x1, P1 ;  /* 0x00000001ff037807 */ /* 0x000fe40000800000 */
[----:B------:R-:W-:Y:S02]  /*6590*/  SEL R15, R15, RZ, P1 ;  /* 0x000000ff0f0f7207 */ /* 0x000fe40000800000 */
[----:B------:R-:W-:-:S03]  /*65a0*/  LOP3.LUT R12, R12, R3, RZ, 0x3c, !PT ;  /* 0x000000030c0c7212 */ /* 0x000fc600078e3cff */
[----:B------:R-:W-:Y:S01]  /*65b0*/  IMAD R7, R15, 0x8, R0 ;  /* 0x000000080f077824 */ /* 0x000fe200078e0200 */
[----:B------:R-:W-:Y:S01]  /*65c0*/  SHF.L.U32 R4, R12, 0x1f, RZ ;  /* 0x0000001f0c047819 */ /* 0x000fe200000006ff */
[----:B0-----:R-:W-:Y:S06]  /*65d0*/  @!P0 BRA `(.L_x_124) ;  /* 0x0000000800808947 */ /* 0x001fec0003800000 */
.L_x_147:
[----:B------:R-:W1:Y:S01]  /*65e0*/  SYNCS.PHASECHK.TRANS64.TRYWAIT P0, [R7+URZ], R4 ;  /* 0x00000004070075a7 */ /* 0x000e62000800017f */
[----:B0-----:R-:W-:-:S05]  /*65f0*/  VIADD R2, R15, 0x1 ;  /* 0x000000010f027836 */ /* 0x001fca0000000000 */
[----:B------:R-:W-:-:S04]  /*6600*/  ISETP.NE.AND P1, PT, R2, 0xe, PT ;  /* 0x0000000e0200780c */ /* 0x000fc80003f25270 */
[----:B------:R-:W-:Y:S02]  /*6610*/  SEL R3, RZ, 0x1, P1 ;  /* 0x00000001ff037807 */ /* 0x000fe40000800000 */
[----:B------:R-:W-:Y:S02]  /*6620*/  SEL R9, R2, RZ, P1 ;  /* 0x000000ff02097207 */ /* 0x000fe40000800000 */
[----:B------:R-:W-:-:S03]  /*6630*/  LOP3.LUT R12, R12, R3, RZ, 0x3c, !PT ;  /* 0x000000030c0c7212 */ /* 0x000fc600078e3cff */
[----:B------:R-:W-:Y:S01]  /*6640*/  IMAD R6, R9, 0x8, R0 ;  /* 0x0000000809067824 */ /* 0x000fe200078e0200 */
[----:B------:R-:W-:Y:S01]  /*6650*/  SHF.L.U32 R5, R12, 0x1f, RZ ;  /* 0x0000001f0c057819 */ /* 0x000fe200000006ff */
[----:B-1----:R-:W-:Y:S06]  /*6660*/  @!P0 BRA `(.L_x_125) ;  /* 0x0000000800708947 */ /* 0x002fec0003800000 */
.L_x_148:
[----:B------:R-:W1:Y:S01]  /*6670*/  SYNCS.PHASECHK.TRANS64.TRYWAIT P0, [R6+URZ], R5 ;  /* 0x00000005060075a7 */ /* 0x000e62000800017f */
[----:B------:R-:W-:-:S05]  /*6680*/  VIADD R2, R9, 0x1 ;  /* 0x0000000109027836 */ /* 0x000fca0000000000 */
[----:B------:R-:W-:-:S04]  /*6690*/  ISETP.NE.AND P1, PT, R2, 0xe, PT ;  /* 0x0000000e0200780c */ /* 0x000fc80003f25270 */
[----:B------:R-:W-:Y:S02]  /*66a0*/  SEL R3, RZ, 0x1, P1 ;  /* 0x00000001ff037807 */ /* 0x000fe40000800000 */
[----:B0-----:R-:W-:Y:S02]  /*66b0*/  SEL R7, R2, RZ, P1 ;  /* 0x000000ff02077207 */ /* 0x001fe40000800000 */
[----:B------:R-:W-:-:S03]  /*66c0*/  LOP3.LUT R12, R12, R3, RZ, 0x3c, !PT ;  /* 0x000000030c0c7212 */ /* 0x000fc600078e3cff */
[----:B------:R-:W-:Y:S01]  /*66d0*/  IMAD R9, R7, 0x8, R0 ;  /* 0x0000000807097824 */ /* 0x000fe200078e0200 */
[----:B------:R-:W-:Y:S01]  /*66e0*/  SHF.L.U32 R4, R12, 0x1f, RZ ;  /* 0x0000001f0c047819 */ /* 0x000fe200000006ff */
[----:B-1----:R-:W-:Y:S06]  /*66f0*/  @!P0 BRA `(.L_x_126) ;  /* 0x0000000800608947 */ /* 0x002fec0003800000 */
.L_x_149:
[----:B------:R-:W1:Y:S01]  /*6700*/  SYNCS.PHASECHK.TRANS64.TRYWAIT P0, [R9+URZ], R4 ;  /* 0x00000004090075a7 */ /* 0x000e62000800017f */
[----:B------:R-:W-:-:S05]  /*6710*/  VIADD R2, R7, 0x1 ;  /* 0x0000000107027836 */ /* 0x000fca0000000000 */
[----:B------:R-:W-:-:S04]  /*6720*/  ISETP.NE.AND P1, PT, R2, 0xe, PT ;  /* 0x0000000e0200780c */ /* 0x000fc80003f25270 */
[----:B------:R-:W-:Y:S02]  /*6730*/  SEL R3, RZ, 0x1, P1 ;  /* 0x00000001ff037807 */ /* 0x000fe40000800000 */
[----:B------:R-:W-:Y:S02]  /*6740*/  SEL R7, R2, RZ, P1 ;  /* 0x000000ff02077207 */ /* 0x000fe40000800000 */
[----:B------:R-:W-:-:S03]  /*6750*/  LOP3.LUT R12, R12, R3, RZ, 0x3c, !PT ;  /* 0x000000030c0c7212 */ /* 0x000fc600078e3cff */
[----:B0-----:R-:W-:Y:S01]  /*6760*/  IMAD R6, R7, 0x8, R0 ;  /* 0x0000000807067824 */ /* 0x001fe200078e0200 */
[----:B------:R-:W-:Y:S01]  /*6770*/  SHF.L.U32 R5, R12, 0x1f, RZ ;  /* 0x0000001f0c057819 */ /* 0x000fe200000006ff */
[----:B-1----:R-:W-:Y:S06]  /*6780*/  @!P0 BRA `(.L_x_127) ;  /* 0x0000000800508947 */ /* 0x002fec0003800000 */
.L_x_150:
        /* <DEDUP_REMOVED lines=9> */
.L_x_151:
        /* <DEDUP_REMOVED lines=9> */
.L_x_152:
        /* <DEDUP_REMOVED lines=9> */
.L_x_153:
        /* <DEDUP_REMOVED lines=9> */
.L_x_154:
        /* <DEDUP_REMOVED lines=9> */
.L_x_155:
        /* <DEDUP_REMOVED lines=9> */
.L_x_156:
        /* <DEDUP_REMOVED lines=9> */
.L_x_157:
        /* <DEDUP_REMOVED lines=9> */
.L_x_158:
[----:B------:R-:W1:Y:S01]  /*6c10*/  SYNCS.PHASECHK.TRANS64.TRYWAIT P0, [R6+URZ], R5 ;  /* 0x00000005060075a7 */ /* 0x000e62000800017f */
[----:B------:R-:W-:-:S05]  /*6c20*/  VIADD R2, R7, 0x1 ;  /* 0x0000000107027836 */ /* 0x000fca0000000000 */
[----:B------:R-:W-:-:S04]  /*6c30*/  ISETP.NE.AND P1, PT, R2, 0xe, PT ;  /* 0x0000000e0200780c */ /* 0x000fc80003f25270 */
[----:B0-----:R-:W-:Y:S02]  /*6c40*/  SEL R4, RZ, 0x1, P1 ;  /* 0x00000001ff047807 */ /* 0x001fe40000800000 */
[----:B------:R-:W-:Y:S02]  /*6c50*/  SEL R3, R2, RZ, P1 ;  /* 0x000000ff02037207 */ /* 0x000fe40000800000 */
[----:B------:R-:W-:Y:S01]  /*6c60*/  LOP3.LUT R4, R11, R4, RZ, 0x3c, !PT ;  /* 0x000000040b047212 */ /* 0x000fe200078e3cff */
[----:B-1----:R-:W-:Y:S06]  /*6c70*/  @!P0 BRA `(.L_x_136) ;  /* 0x0000000400c88947 */ /* 0x002fec0003800000 */
.L_x_159:
[----:B------:R-:W-:Y:S01]  /*6c80*/  IMAD R3, R3, 0x8, R0 ;  /* 0x0000000803037824 */ /* 0x000fe200078e0200 */
[----:B------:R-:W-:-:S07]  /*6c90*/  SHF.L.U32 R0, R4, 0x1f, RZ ;  /* 0x0000001f04007819 */ /* 0x000fce00000006ff */
.L_x_137:
[----:B-1----:R1:W2:Y:S02]  /*6ca0*/  SYNCS.PHASECHK.TRANS64.TRYWAIT P0, [R3+URZ], R0 ;  /* 0x00000000030075a7 */ /* 0x0022a4000800017f */
[----:B--2---:R-:W-:Y:S05]  /*6cb0*/  @!P0 NANOSLEEP.SYNCS 0x989680 ;  /* 0x009896800000895d */ /* 0x004fea0003900000 */
[----:B------:R-:W2:Y:S02]  /*6cc0*/  @!P0 SYNCS.PHASECHK.TRANS64 P0, [R3+URZ], R0 ;  /* 0x00000000030085a7 */ /* 0x000ea4000800007f */
[----:B--2---:R-:W-:Y:S05]  /*6cd0*/  @!P0 BRA `(.L_x_137) ;  /* 0xfffffffc00f08947 */ /* 0x004fea000383ffff */
.L_x_122:
[----:B------:R-:W-:Y:S05]  /*6ce0*/  BSYNC B0 ;  /* 0x0000000000007941 */ /* 0x000fea0003800000 */
.L_x_121:
[----:B------:R-:W-:Y:S05]  /*6cf0*/  EXIT ;  /* 0x000000000000794d */ /* 0x000fea0003800000 */
.L_x_16:
[----:B0-----:R-:W-:-:S04]  /*6d00*/  IMAD.U32 R15, RZ, RZ, UR11 ;  /* 0x0000000bff0f7e24 */ /* 0x001fc8000f8e00ff */
[----:B------:R0:W1:Y:S03]  /*6d10*/  SYNCS.PHASECHK.TRANS64.TRYWAIT P0, [R15+URZ+-0x8], R14 ;  /* 0xfffff80e0f0075a7 */ /* 0x000066000800017f */
[----:B-1----:R-:W-:Y:S05]  /*6d20*/  @!P0 NANOSLEEP.SYNCS 0x989680 ;  /* 0x009896800000895d */ /* 0x002fea0003900000 */
[----:B------:R-:W1:Y:S02]  /*6d30*/  @!P0 SYNCS.PHASECHK.TRANS64 P0, [R15+URZ+-0x8], R14 ;  /* 0xfffff80e0f0085a7 */ /* 0x000e64000800007f */
[----:B-1----:R-:W-:Y:S05]  /*6d40*/  @!P0 BRA `(.L_x_16) ;  /* 0xfffffffc00ec8947 */ /* 0x002fea000383ffff */
[----:B------:R-:W-:Y:S05]  /*6d50*/  BRA `(.L_x_138) ;  /* 0xffffffa8003c7947 */ /* 0x000fea000383ffff */
.L_x_21:
[----:B-1----:R-:W-:-:S04]  /*6d60*/  IMAD.U32 R15, RZ, RZ, UR6 ;  /* 0x00000006ff0f7e24 */ /* 0x002fc8000f8e00ff */
[----:B------:R1:W2:Y:S03]  /*6d70*/  SYNCS.PHASECHK.TRANS64.TRYWAIT P0, [R15+URZ], R14 ;  /* 0x0000000e0f0075a7 */ /* 0x0002a6000800017f */
[----:B--2---:R-:W-:Y:S05]  /*6d80*/  @!P0 NANOSLEEP.SYNCS 0x989680 ;  /* 0x009896800000895d */ /* 0x004fea0003900000 */
[----:B------:R-:W2:Y:S02]  /*6d90*/  @!P0 SYNCS.PHASECHK.TRANS64 P0, [R15+URZ], R14 ;  /* 0x0000000e0f0085a7 */ /* 0x000ea4000800007f */
[----:B--2---:R-:W-:Y:S05]  /*6da0*/  @!P0 BRA `(.L_x_21) ;  /* 0xfffffffc00ec8947 */ /* 0x004fea000383ffff */
[----:B------:R-:W-:Y:S05]  /*6db0*/  BRA `(.L_x_20) ;  /* 0xffffffa800e47947 */ /* 0x000fea000383ffff */
.L_x_27:
[----:B-1----:R-:W-:-:S04]  /*6dc0*/  IMAD.U32 R16, RZ, RZ, UR16 ;  /* 0x00000010ff107e24 */ /* 0x002fc8000f8e00ff */
[----:B------:R1:W2:Y:S03]  /*6dd0*/  SYNCS.PHASECHK.TRANS64.TRYWAIT P0, [R16+URZ], R15 ;  /* 0x0000000f100075a7 */ /* 0x0002a6000800017f */
[----:B--2---:R-:W-:Y:S05]  /*6de0*/  @!P0 NANOSLEEP.SYNCS 0x989680 ;  /* 0x009896800000895d */ /* 0x004fea0003900000 */
[----:B------:R-:W2:Y:S02]  /*6df0*/  @!P0 SYNCS.PHASECHK.TRANS64 P0, [R16+URZ], R15 ;  /* 0x0000000f100085a7 */ /* 0x000ea4000800007f */
[----:B--2---:R-:W-:Y:S05]  /*6e00*/  @!P0 BRA `(.L_x_27) ;  /* 0xfffffffc00ec8947 */ /* 0x004fea000383ffff */
[----:B------:R-:W-:Y:S05]  /*6e10*/  BRA `(.L_x_26) ;  /* 0xffffffb000687947 */ /* 0x000fea000383ffff */
.L_x_35:
[----:B0-----:R-:W-:-:S04]  /*6e20*/  IMAD.U32 R15, RZ, RZ, UR11 ;  /* 0x0000000bff0f7e24 */ /* 0x001fc8000f8e00ff */
[----:B------:R0:W1:Y:S03]  /*6e30*/  SYNCS.PHASECHK.TRANS64.TRYWAIT P0, [R15+URZ+0x8], R14 ;  /* 0x0000080e0f0075a7 */ /* 0x000066000800017f */
[----:B-1----:R-:W-:Y:S05]  /*6e40*/  @!P0 NANOSLEEP.SYNCS 0x989680 ;  /* 0x009896800000895d */ /* 0x002fea0003900000 */
[----:B------:R-:W1:Y:S02]  /*6e50*/  @!P0 SYNCS.PHASECHK.TRANS64 P0, [R15+URZ+0x8], R14 ;  /* 0x0000080e0f0085a7 */ /* 0x000e64000800007f */
[----:B-1----:R-:W-:Y:S05]  /*6e60*/  @!P0 BRA `(.L_x_35) ;  /* 0xfffffffc00ec8947 */ /* 0x002fea000383ffff */
[----:B------:R-:W-:Y:S05]  /*6e70*/  BRA `(.L_x_139) ;  /* 0xffffffb800d87947 */ /* 0x000fea000383ffff */
.L_x_108:
[----:B------:R-:W-:Y:S01]  /*6e80*/  BSSY B1, `(.L_x_140) ;  /* 0x0000006000017945 */ /* 0x000fe20003800000 */
[----:B------:R-:W-:-:S07]  /*6e90*/  IMAD.MOV.U32 R10, RZ, RZ, -0x1 ;  /* 0xffffffffff0a7424 */ /* 0x000fce00078e00ff */
[----:B------:R-:W-:Y:S05]  /*6ea0*/  WARPSYNC.COLLECTIVE R10, `(.L_x_141) ;  /* 0x000000000a0c7348 */ /* 0x000fea0003c00000 */
[----:B------:R-:W-:Y:S02]  /*6eb0*/  ELECT P1, UR62, PT ;  /* 0x00000000003e782f */ /* 0x000fe40003820000 */
[----:B------:R-:W-:Y:S01]  /*6ec0*/  MOV R10, UR62 ;  /* 0x0000003e000a7c02 */ /* 0x000fe20008000f00 */
[----:B------:R-:W-:Y:S10]  /*6ed0*/  ENDCOLLECTIVE ;  /* 0x000000000000791b */ /* 0x000ff40003800000 */
.L_x_141:
[----:B------:R-:W-:Y:S05]  /*6ee0*/  BSYNC B1 ;  /* 0x0000000000017941 */ /* 0x000fea0003800000 */
.L_x_140:
[----:B------:R-:W-:Y:S05]  /*6ef0*/  BRA `(.L_x_142) ;  /* 0xffffffe800a87947 */ /* 0x000fea000383ffff */
.L_x_111:
[----:B-1----:R1:W2:Y:S02]  /*6f00*/  SYNCS.PHASECHK.TRANS64.TRYWAIT P1, [R19+URZ+0x70], R10 ;  /* 0x0000700a130075a7 */ /* 0x0022a4000802017f */
[----:B--2---:R-:W-:Y:S05]  /*6f10*/  @!P1 NANOSLEEP.SYNCS 0x989680 ;  /* 0x009896800000995d */ /* 0x004fea0003900000 */
[----:B------:R-:W2:Y:S02]  /*6f20*/  @!P1 SYNCS.PHASECHK.TRANS64 P1, [R19+URZ+0x70], R10 ;  /* 0x0000700a130095a7 */ /* 0x000ea4000802007f */
[----:B--2---:R-:W-:Y:S05]  /*6f30*/  @!P1 BRA `(.L_x_111) ;  /* 0xfffffffc00f09947 */ /* 0x004fea000383ffff */
[----:B------:R-:W-:Y:S05]  /*6f40*/  BRA `(.L_x_143) ;  /* 0xffffffe800dc7947 */ /* 0x000fea000383ffff */
.L_x_120:
[----:B------:R-:W-:Y:S01]  /*6f50*/  BSSY B0, `(.L_x_144) ;  /* 0x0000006000007945 */ /* 0x000fe20003800000 */
[----:B------:R-:W-:-:S07]  /*6f60*/  IMAD.MOV.U32 R10, RZ, RZ, -0x1 ;  /* 0xffffffffff0a7424 */ /* 0x000fce00078e00ff */
[----:B------:R-:W-:Y:S05]  /*6f70*/  WARPSYNC.COLLECTIVE R10, `(.L_x_145) ;  /* 0x000000000a0c7348 */ /* 0x000fea0003c00000 */
[----:B------:R-:W-:Y:S02]  /*6f80*/  ELECT P1, UR62, PT ;  /* 0x00000000003e782f */ /* 0x000fe40003820000 */
[----:B------:R-:W-:Y:S01]  /*6f90*/  MOV R10, UR62 ;  /* 0x0000003e000a7c02 */ /* 0x000fe20008000f00 */
[----:B------:R-:W-:Y:S10]  /*6fa0*/  ENDCOLLECTIVE ;  /* 0x000000000000791b */ /* 0x000ff40003800000 */
.L_x_145:
[----:B------:R-:W-:Y:S05]  /*6fb0*/  BSYNC B0 ;  /* 0x0000000000007941 */ /* 0x000fea0003800000 */
.L_x_144:
[----:B------:R-:W-:Y:S01]  /*6fc0*/  PLOP3.LUT P0, PT, P1, PT, PT, 0x80, 0x0 ;  /* 0x000000000000781c */ /* 0x000fe20000f0f070 */
[----:B------:R-:W-:-:S12]  /*6fd0*/  BRA `(.L_x_146) ;  /* 0xfffffff4002c7947 */ /* 0x000fd8000383ffff */
.L_x_124:
[----:B0-----:R0:W1:Y:S02]  /*6fe0*/  SYNCS.PHASECHK.TRANS64.TRYWAIT P0, [R5+URZ], R2 ;  /* 0x00000002050075a7 */ /* 0x001064000800017f */
[----:B-1----:R-:W-:Y:S05]  /*6ff0*/  @!P0 NANOSLEEP.SYNCS 0x989680 ;  /* 0x009896800000895d */ /* 0x002fea0003900000 */
[----:B------:R-:W1:Y:S02]  /*7000*/  @!P0 SYNCS.PHASECHK.TRANS64 P0, [R5+URZ], R2 ;  /* 0x00000002050085a7 */ /* 0x000e64000800007f */
[----:B-1----:R-:W-:Y:S05]  /*7010*/  @!P0 BRA `(.L_x_124) ;  /* 0xfffffffc00f08947 */ /* 0x002fea000383ffff */
[----:B------:R-:W-:Y:S05]  /*7020*/  BRA `(.L_x_147) ;  /* 0xfffffff4006c7947 */ /* 0x000fea000383ffff */
.L_x_125:
[----:B0-----:R0:W1:Y:S02]  /*7030*/  SYNCS.PHASECHK.TRANS64.TRYWAIT P0, [R7+URZ], R4 ;  /* 0x00000004070075a7 */ /* 0x001064000800017f */
[----:B-1----:R-:W-:Y:S05]  /*7040*/  @!P0 NANOSLEEP.SYNCS 0x989680 ;  /* 0x009896800000895d */ /* 0x002fea0003900000 */
[----:B------:R-:W1:Y:S02]  /*7050*/  @!P0 SYNCS.PHASECHK.TRANS64 P0, [R7+URZ], R4 ;  /* 0x00000004070085a7 */ /* 0x000e64000800007f */
[----:B-1----:R-:W-:Y:S05]  /*7060*/  @!P0 BRA `(.L_x_125) ;  /* 0xfffffffc00f08947 */ /* 0x002fea000383ffff */
[----:B------:R-:W-:Y:S05]  /*7070*/  BRA `(.L_x_148) ;  /* 0xfffffff4007c7947 */ /* 0x000fea000383ffff */
.L_x_126:
[----:B0-----:R0:W1:Y:S02]  /*7080*/  SYNCS.PHASECHK.TRANS64.TRYWAIT P0, [R6+URZ], R5 ;  /* 0x00000005060075a7 */ /* 0x001064000800017f */
[----:B-1----:R-:W-:Y:S05]  /*7090*/  @!P0 NANOSLEEP.SYNCS 0x989680 ;  /* 0x009896800000895d */ /* 0x002fea0003900000 */
[----:B------:R-:W1:Y:S02]  /*70a0*/  @!P0 SYNCS.PHASECHK.TRANS64 P0, [R6+URZ], R5 ;  /* 0x00000005060085a7 */ /* 0x000e64000800007f */
[----:B-1----:R-:W-:Y:S05]  /*70b0*/  @!P0 BRA `(.L_x_126) ;  /* 0xfffffffc00f08947 */ /* 0x002fea000383ffff */
[----:B------:R-:W-:Y:S05]  /*70c0*/  BRA `(.L_x_149) ;  /* 0xfffffff4008c7947 */ /* 0x000fea000383ffff */
.L_x_127:
[----:B0-----:R0:W1:Y:S02]  /*70d0*/  SYNCS.PHASECHK.TRANS64.TRYWAIT P0, [R9+URZ], R4 ;  /* 0x00000004090075a7 */ /* 0x001064000800017f */
[----:B-1----:R-:W-:Y:S05]  /*70e0*/  @!P0 NANOSLEEP.SYNCS 0x989680 ;  /* 0x009896800000895d */ /* 0x002fea0003900000 */
[----:B------:R-:W1:Y:S02]  /*70f0*/  @!P0 SYNCS.PHASECHK.TRANS64 P0, [R9+URZ], R4 ;  /* 0x00000004090085a7 */ /* 0x000e64000800007f */
[----:B-1----:R-:W-:Y:S05]  /*7100*/  @!P0 BRA `(.L_x_127) ;  /* 0xfffffffc00f08947 */ /* 0x002fea000383ffff */
[----:B------:R-:W-:Y:S05]  /*7110*/  BRA `(.L_x_150) ;  /* 0xfffffff4009c7947 */ /* 0x000fea000383ffff */
.L_x_128:
[----:B0-----:R0:W1:Y:S02]  /*7120*/  SYNCS.PHASECHK.TRANS64.TRYWAIT P0, [R6+URZ], R5 ;  /* 0x00000005060075a7 */ /* 0x001064000800017f */
[----:B-1----:R-:W-:Y:S05]  /*7130*/  @!P0 NANOSLEEP.SYNCS 0x989680 ;  /* 0x009896800000895d */ /* 0x002fea0003900000 */
[----:B------:R-:W1:Y:S02]  /*7140*/  @!P0 SYNCS.PHASECHK.TRANS64 P0, [R6+URZ], R5 ;  /* 0x00000005060085a7 */ /* 0x000e64000800007f */
[----:B-1----:R-:W-:Y:S05]  /*7150*/  @!P0 BRA `(.L_x_128) ;  /* 0xfffffffc00f08947 */ /* 0x002fea000383ffff */
[----:B------:R-:W-:Y:S05]  /*7160*/  BRA `(.L_x_151) ;  /* 0xfffffff400ac7947 */ /* 0x000fea000383ffff */
.L_x_129:
[----:B0-----:R0:W1:Y:S02]  /*7170*/  SYNCS.PHASECHK.TRANS64.TRYWAIT P0, [R9+URZ], R4 ;  /* 0x00000004090075a7 */ /* 0x001064000800017f */
[----:B-1----:R-:W-:Y:S05]  /*7180*/  @!P0 NANOSLEEP.SYNCS 0x989680 ;  /* 0x009896800000895d */ /* 0x002fea0003900000 */
[----:B------:R-:W1:Y:S02]  /*7190*/  @!P0 SYNCS.PHASECHK.TRANS64 P0, [R9+URZ], R4 ;  /* 0x00000004090085a7 */ /* 0x000e64000800007f */
[----:B-1----:R-:W-:Y:S05]  /*71a0*/  @!P0 BRA `(.L_x_129) ;  /* 0xfffffffc00f08947 */ /* 0x002fea000383ffff */
[----:B------:R-:W-:Y:S05]  /*71b0*/  BRA `(.L_x_152) ;  /* 0xfffffff400bc7947 */ /* 0x000fea000383ffff */
.L_x_130:
[----:B0-----:R0:W1:Y:S02]  /*71c0*/  SYNCS.PHASECHK.TRANS64.TRYWAIT P0, [R6+URZ], R5 ;  /* 0x00000005060075a7 */ /* 0x001064000800017f */
[----:B-1----:R-:W-:Y:S05]  /*71d0*/  @!P0 NANOSLEEP.SYNCS 0x989680 ;  /* 0x009896800000895d */ /* 0x002fea0003900000 */
[----:B------:R-:W1:Y:S02]  /*71e0*/  @!P0 SYNCS.PHASECHK.TRANS64 P0, [R6+URZ], R5 ;  /* 0x00000005060085a7 */ /* 0x000e64000800007f */
[----:B-1----:R-:W-:Y:S05]  /*71f0*/  @!P0 BRA `(.L_x_130) ;  /* 0xfffffffc00f08947 */ /* 0x002fea000383ffff */
[----:B------:R-:W-:Y:S05]  /*7200*/  BRA `(.L_x_153) ;  /* 0xfffffff400cc7947 */ /* 0x000fea000383ffff */
.L_x_131:
[----:B0-----:R0:W1:Y:S02]  /*7210*/  SYNCS.PHASECHK.TRANS64.TRYWAIT P0, [R9+URZ], R4 ;  /* 0x00000004090075a7 */ /* 0x001064000800017f */
[----:B-1----:R-:W-:Y:S05]  /*7220*/  @!P0 NANOSLEEP.SYNCS 0x989680 ;  /* 0x009896800000895d */ /* 0x002fea0003900000 */
[----:B------:R-:W1:Y:S02]  /*7230*/  @!P0 SYNCS.PHASECHK.TRANS64 P0, [R9+URZ], R4 ;  /* 0x00000004090085a7 */ /* 0x000e64000800007f */
[----:B-1----:R-:W-:Y:S05]  /*7240*/  @!P0 BRA `(.L_x_131) ;  /* 0xfffffffc00f08947 */ /* 0x002fea000383ffff */
[----:B------:R-:W-:Y:S05]  /*7250*/  BRA `(.L_x_154) ;  /* 0xfffffff400dc7947 */ /* 0x000fea000383ffff */
.L_x_132:
[----:B0-----:R0:W1:Y:S02]  /*7260*/  SYNCS.PHASECHK.TRANS64.TRYWAIT P0, [R6+URZ], R5 ;  /* 0x00000005060075a7 */ /* 0x001064000800017f */
[----:B-1----:R-:W-:Y:S05]  /*7270*/  @!P0 NANOSLEEP.SYNCS 0x989680 ;  /* 0x009896800000895d */ /* 0x002fea0003900000 */
[----:B------:R-:W1:Y:S02]  /*7280*/  @!P0 SYNCS.PHASECHK.TRANS64 P0, [R6+URZ], R5 ;  /* 0x00000005060085a7 */ /* 0x000e64000800007f */
[----:B-1----:R-:W-:Y:S05]  /*7290*/  @!P0 BRA `(.L_x_132) ;  /* 0xfffffffc00f08947 */ /* 0x002fea000383ffff */
[----:B------:R-:W-:Y:S05]  /*72a0*/  BRA `(.L_x_155) ;  /* 0xfffffff400ec7947 */ /* 0x000fea000383ffff */
.L_x_133:
[----:B0-----:R0:W1:Y:S02]  /*72b0*/  SYNCS.PHASECHK.TRANS64.TRYWAIT P0, [R9+URZ], R4 ;  /* 0x00000004090075a7 */ /* 0x001064000800017f */
[----:B-1----:R-:W-:Y:S05]  /*72c0*/  @!P0 NANOSLEEP.SYNCS 0x989680 ;  /* 0x009896800000895d */ /* 0x002fea0003900000 */
[----:B------:R-:W1:Y:S02]  /*72d0*/  @!P0 SYNCS.PHASECHK.TRANS64 P0, [R9+URZ], R4 ;  /* 0x00000004090085a7 */ /* 0x000e64000800007f */
[----:B-1----:R-:W-:Y:S05]  /*72e0*/  @!P0 BRA `(.L_x_133) ;  /* 0xfffffffc00f08947 */ /* 0x002fea000383ffff */
[----:B------:R-:W-:Y:S05]  /*72f0*/  BRA `(.L_x_156) ;  /* 0xfffffff400fc7947 */ /* 0x000fea000383ffff */
.L_x_134:
[----:B0-----:R0:W1:Y:S02]  /*7300*/  SYNCS.PHASECHK.TRANS64.TRYWAIT P0, [R6+URZ], R5 ;  /* 0x00000005060075a7 */ /* 0x001064000800017f */
[----:B-1----:R-:W-:Y:S05]  /*7310*/  @!P0 NANOSLEEP.SYNCS 0x989680 ;  /* 0x009896800000895d */ /* 0x002fea0003900000 */
[----:B------:R-:W1:Y:S02]  /*7320*/  @!P0 SYNCS.PHASECHK.TRANS64 P0, [R6+URZ], R5 ;  /* 0x00000005060085a7 */ /* 0x000e64000800007f */
[----:B-1----:R-:W-:Y:S05]  /*7330*/  @!P0 BRA `(.L_x_134) ;  /* 0xfffffffc00f08947 */ /* 0x002fea000383ffff */
[----:B------:R-:W-:Y:S05]  /*7340*/  BRA `(.L_x_157) ;  /* 0xfffffff8000c7947 */ /* 0x000fea000383ffff */
.L_x_135:
[----:B0-----:R0:W1:Y:S02]  /*7350*/  SYNCS.PHASECHK.TRANS64.TRYWAIT P0, [R9+URZ], R4 ;  /* 0x00000004090075a7 */ /* 0x001064000800017f */
[----:B-1----:R-:W-:Y:S05]  /*7360*/  @!P0 NANOSLEEP.SYNCS 0x989680 ;  /* 0x009896800000895d */ /* 0x002fea0003900000 */
[----:B------:R-:W1:Y:S02]  /*7370*/  @!P0 SYNCS.PHASECHK.TRANS64 P0, [R9+URZ], R4 ;  /* 0x00000004090085a7 */ /* 0x000e64000800007f */
[----:B-1----:R-:W-:Y:S05]  /*7380*/  @!P0 BRA `(.L_x_135) ;  /* 0xfffffffc00f08947 */ /* 0x002fea000383ffff */
[----:B------:R-:W-:Y:S05]  /*7390*/  BRA `(.L_x_158) ;  /* 0xfffffff8001c7947 */ /* 0x000fea000383ffff */
.L_x_136:
[----:B0-----:R0:W1:Y:S02]  /*73a0*/  SYNCS.PHASECHK.TRANS64.TRYWAIT P0, [R6+URZ], R5 ;  /* 0x00000005060075a7 */ /* 0x001064000800017f */
[----:B-1----:R-:W-:Y:S05]  /*73b0*/  @!P0 NANOSLEEP.SYNCS 0x989680 ;  /* 0x009896800000895d */ /* 0x002fea0003900000 */
[----:B------:R-:W1:Y:S02]  /*73c0*/  @!P0 SYNCS.PHASECHK.TRANS64 P0, [R6+URZ], R5 ;  /* 0x00000005060085a7 */ /* 0x000e64000800007f */
[----:B-1----:R-:W-:Y:S05]  /*73d0*/  @!P0 BRA `(.L_x_136) ;  /* 0xfffffffc00f08947 */ /* 0x002fea000383ffff */
[----:B------:R-:W-:Y:S05]  /*73e0*/  BRA `(.L_x_159) ;  /* 0xfffffff800247947 */ /* 0x000fea000383ffff */
.L_x_160:
[----:B------:R-:W-:-:S00]  /*73f0*/  BRA `(.L_x_160) ;  /* 0xfffffffc00fc7947 */ /* 0x000fc0000383ffff */
[----:B------:R-:W-:-:S00]  /*7400*/  NOP ;  /* 0x0000000000007918 */ /* 0x000fc00000000000 */
[----:B------:R-:W-:-:S00]  /*7410*/  NOP ;  /* 0x0000000000007918 */ /* 0x000fc00000000000 */
[----:B------:R-:W-:-:S00]  /*7420*/  NOP ;  /* 0x0000000000007918 */ /* 0x000fc00000000000 */
[----:B------:R-:W-:-:S00]  /*7430*/  NOP ;  /* 0x0000000000007918 */ /* 0x000fc00000000000 */
[----:B------:R-:W-:-:S00]  /*7440*/  NOP ;  /* 0x0000000000007918 */ /* 0x000fc00000000000 */
[----:B------:R-:W-:-:S00]  /*7450*/  NOP ;  /* 0x0000000000007918 */ /* 0x000fc00000000000 */
[----:B------:R-:W-:-:S00]  /*7460*/  NOP ;  /* 0x0000000000007918 */ /* 0x000fc00000000000 */
[----:B------:R-:W-:-:S00]  /*7470*/  NOP ;  /* 0x0000000000007918 */ /* 0x000fc00000000000 */
.L_x_161:


//--------------------- .nv.shared._ZN7cutlass13device_kernelINS_4gemm6kernel13GemmUniversalIN4cute5tupleIJiiiiEEENS1_10collective13CollectiveMmaINS1_37MainloopSm90TmaGmmaWarpSpecializedFP8ILi14ENS5_IJNS4_1CILi1EEESB_SB_EEENS1_32KernelTmaWarpSpecializedPingpongEEENS5_IJNSA_ILi64EEESF_NSA_ILi128EEEEEENS_12float_e4m3_tENS5_IJlSB_lEEESI_SJ_NS4_8TiledMMAINS4_8MMA_AtomIJNS4_4SM904GMMA30MMA_64x64x32_F32E4M3E4M3_SS_TNILNSN_7ScaleInE1ELSP_1EEEEEENS4_6LayoutISC_NS5_IJNSA_ILi0EEEST_ST_EEEEENS5_IJNS4_10UnderscoreESW_SW_EEEEENS4_13SM90_TMA_LOADENS4_14ComposedLayoutINS4_7SwizzleILi3ELi4ELi3EEENS4_18smem_ptr_flag_bitsILi8EEENSS_INS5_IJNSA_ILi8EEESG_EEENS5_IJSG_SB_EEEEEEEvNS4_8identityESZ_S19_vS1A_EENS_8epilogue10collective6detail29Sm90TmaWarpSpecializedAdapterINS1D_15DefaultEpilogueISI_SJ_SJ_NS1C_6thread17LinearCombinationISI_Li1EffLNS1H_9ScaleType4KindE0ELNS_15FloatRoundStyleE2ESI_EENS1_15EpilogueDefaultEEEEEvvEEEEvNT_6ParamsE --------------------------
	.section	.nv.shared._ZN7cutlass13device_kernelINS_4gemm6kernel13GemmUniversalIN4cute5tupleIJiiiiEEENS1_10collective13CollectiveMmaINS1_37MainloopSm90TmaGmmaWarpSpecializedFP8ILi14ENS5_IJNS4_1CILi1EEESB_SB_EEENS1_32KernelTmaWarpSpecializedPingpongEEENS5_IJNSA_ILi64EEESF_NSA_ILi128EEEEEENS_12float_e4m3_tENS5_IJlSB_lEEESI_SJ_NS4_8TiledMMAINS4_8MMA_AtomIJNS4_4SM904GMMA30MMA_64x64x32_F32E4M3E4M3_SS_TNILNSN_7ScaleInE1ELSP_1EEEEEENS4_6LayoutISC_NS5_IJNSA_ILi0EEEST_ST_EEEEENS5_IJNS4_10UnderscoreESW_SW_EEEEENS4_13SM90_TMA_LOADENS4_14ComposedLayoutINS4_7SwizzleILi3ELi4ELi3EEENS4_18smem_ptr_flag_bitsILi8EEENSS_INS5_IJNSA_ILi8EEESG_EEENS5_IJSG_SB_EEEEEEEvNS4_8identityESZ_S19_vS1A_EENS_8epilogue10collective6detail29Sm90TmaWarpSpecializedAdapterINS1D_15DefaultEpilogueISI_SJ_SJ_NS1C_6thread17LinearCombinationISI_Li1EffLNS1H_9ScaleType4KindE0ELNS_15FloatRoundStyleE2ESI_EENS1_15EpilogueDefaultEEEEEvvEEEEvNT_6ParamsE,"aw",@nobits
	.sectionflags	@""
	.align	16
	.zero		1024


//--------------------- .nv.shared.reserved.0     --------------------------
	.section	.nv.shared.reserved.0,"aw",@nobits
	.weak		__nv_reservedSMEM_offset_0_alias
	.size		__nv_reservedSMEM_offset_0_alias, 0, 0
	.other		__nv_reservedSMEM_offset_0_alias,@"STO_CUDA_RESERVED_SHARED STV_DEFAULT"
__nv_reservedSMEM_offset_0_alias:
	.zero		0


//--------------------- .nv.global                --------------------------
	.section	.nv.global,"aw",@nobits
.nv.global:
	.type		_ZN39_INTERNAL_62a06679_4_k_cu_3c09cf30_27144cute1_E,@object
	.size		_ZN39_INTERNAL_62a06679_4_k_cu_3c09cf30_27144cute1_E,(_ZN39_INTERNAL_62a06679_4_k_cu_3c09cf30_27144cuda3std3__45__cpo6cbeginE - _ZN39_INTERNAL_62a06679_4_k_cu_3c09cf30_27144cute1_E)
_ZN39_INTERNAL_62a06679_4_k_cu_3c09cf30_27144cute1_E:
	.zero		1
	.type		_ZN39_INTERNAL_62a06679_4_k_cu_3c09cf30_27144cuda3std3__45__cpo6cbeginE,@object
	.size		_ZN39_INTERNAL_62a06679_4_k_cu_3c09cf30_27144cuda3std3__45__cpo6cbeginE,(_ZN39_INTERNAL_62a06679_4_k_cu_3c09cf30_27144cuda3std3__48in_placeE - _ZN39_INTERNAL_62a06679_4_k_cu_3c09cf30_27144cuda3std3__45__cpo6cbeginE)
_ZN39_INTERNAL_62a06679_4_k_cu_3c09cf30_27144cuda3std3__45__cpo6cbeginE:
	.zero		1
	.type		_ZN39_INTERNAL_62a06679_4_k_cu_3c09cf30_27144cuda3std3__48in_placeE,@object
	.size		_ZN39_INTERNAL_62a06679_4_k_cu_3c09cf30_27144cuda3std3__48in_placeE,(_ZN39_INTERNAL_62a06679_4_k_cu_3c09cf30_27144cuda3std6ranges3__45__cpo9iter_moveE - _ZN39_INTERNAL_62a06679_4_k_cu_3c09cf30_27144cuda3std3__48in_placeE)
_ZN39_INTERNAL_62a06679_4_k_cu_3c09cf30_27144cuda3std3__48in_placeE:
	.zero		1
	.type		_ZN39_INTERNAL_62a06679_4_k_cu_3c09cf30_27144cuda3std6ranges3__45__cpo9iter_moveE,@object
	.size		_ZN39_INTERNAL_62a06679_4_k_cu_3c09cf30_27144cuda3std6ranges3__45__cpo9iter_moveE,(_ZN39_INTERNAL_62a06679_4_k_cu_3c09cf30_27144cuda3std3__45__cpo5beginE - _ZN39_INTERNAL_62a06679_4_k_cu_3c09cf30_27144cuda3std6ranges3__45__cpo9iter_moveE)
_ZN39_INTERNAL_62a06679_4_k_cu_3c09cf30_27144cuda3std6ranges3__45__cpo9iter_moveE:
	.zero		1
	.type		_ZN39_INTERNAL_62a06679_4_k_cu_3c09cf30_27144cuda3std3__45__cpo5beginE,@object
	.size		_ZN39_INTERNAL_62a06679_4_k_cu_3c09cf30_27144cuda3std3__45__cpo5beginE,(_ZN39_INTERNAL_62a06679_4_k_cu_3c09cf30_27144cuda3std3__441_GLOBAL__N__62a06679_4_k_cu_3c09cf30_27146ignoreE - _ZN39_INTERNAL_62a06679_4_k_cu_3c09cf30_27144cuda3std3__45__cpo5beginE)
_ZN39_INTERNAL_62a06679_4_k_cu_3c09cf30_27144cuda3std3__45__cpo5beginE:
	.zero		1
	.type		_ZN39_INTERNAL_62a06679_4_k_cu_3c09cf30_27144cuda3std3__441_GLOBAL__N__62a06679_4_k_cu_3c09cf30_27146ignoreE,@object
	.size		_ZN39_INTERNAL_62a06679_4_k_cu_3c09cf30_27144cuda3std3__441_GLOBAL__N__62a06679_4_k_cu_3c09cf30_27146ignoreE,(_ZN39_INTERNAL_62a06679_4_k_cu_3c09cf30_27144cute7productE - _ZN39_INTERNAL_62a06679_4_k_cu_3c09cf30_27144cuda3std3__441_GLOBAL__N__62a06679_4_k_cu_3c09cf30_27146ignoreE)
_ZN39_INTERNAL_62a06679_4_k_cu_3c09cf30_27144cuda3std3__441_GLOBAL__N__62a06679_4_k_cu_3c09cf30_27146ignoreE:
	.zero		1
	.type		_ZN39_INTERNAL_62a06679_4_k_cu_3c09cf30_27144cute7productE,@object
	.size		_ZN39_INTERNAL_62a06679_4_k_cu_3c09cf30_27144cute7productE,(_ZN39_INTERNAL_62a06679_4_k_cu_3c09cf30_27144cuda3std3__45__cpo3endE - _ZN39_INTERNAL_62a06679_4_k_cu_3c09cf30_27144cute7productE)
_ZN39_INTERNAL_62a06679_4_k_cu_3c09cf30_27144cute7productE:
	.zero		1
	.type		_ZN39_INTERNAL_62a06679_4_k_cu_3c09cf30_27144cuda3std3__45__cpo3endE,@object
	.size		_ZN39_INTERNAL_62a06679_4_k_cu_3c09cf30_27144cuda3std3__45__cpo3endE,(_ZN39_INTERNAL_62a06679_4_k_cu_3c09cf30_27144cuda3std3__419piecewise_constructE - _ZN39_INTERNAL_62a06679_4_k_cu_3c09cf30_27144cuda3std3__45__cpo3endE)
_ZN39_INTERNAL_62a06679_4_k_cu_3c09cf30_27144cuda3std3__45__cpo3endE:
	.zero		1
	.type		_ZN39_INTERNAL_62a06679_4_k_cu_3c09cf30_27144cuda3std3__419piecewise_constructE,@object
	.size		_ZN39_INTERNAL_62a06679_4_k_cu_3c09cf30_27144cuda3std3__419piecewise_constructE,(_ZN39_INTERNAL_62a06679_4_k_cu_3c09cf30_27144cuda3std3__45__cpo4cendE - _ZN39_INTERNAL_62a06679_4_k_cu_3c09cf30_27144cuda3std3__419piecewise_constructE)
_ZN39_INTERNAL_62a06679_4_k_cu_3c09cf30_27144cuda3std3__419piecewise_constructE:
	.zero		1
	.type		_ZN39_INTERNAL_62a06679_4_k_cu_3c09cf30_27144cuda3std3__45__cpo4cendE,@object
	.size		_ZN39_INTERNAL_62a06679_4_k_cu_3c09cf30_27144cuda3std3__45__cpo4cendE,(_ZN39_INTERNAL_62a06679_4_k_cu_3c09cf30_27144cuda3std6ranges3__45__cpo4swapE - _ZN39_INTERNAL_62a06679_4_k_cu_3c09cf30_27144cuda3std3__45__cpo4cendE)
_ZN39_INTERNAL_62a06679_4_k_cu_3c09cf30_27144cuda3std3__45__cpo4cendE:
	.zero		1
	.type		_ZN39_INTERNAL_62a06679_4_k_cu_3c09cf30_27144cuda3std6ranges3__45__cpo4swapE,@object
	.size		_ZN39_INTERNAL_62a06679_4_k_cu_3c09cf30_27144cuda3std6ranges3__45__cpo4swapE,(.L_7 - _ZN39_INTERNAL_62a06679_4_k_cu_3c09cf30_27144cuda3std6ranges3__45__cpo4swapE)
_ZN39_INTERNAL_62a06679_4_k_cu_3c09cf30_27144cuda3std6ranges3__45__cpo4swapE:
	.zero		1
.L_7:


//--------------------- .nv.constant0._ZN7cutlass13device_kernelINS_4gemm6kernel13GemmUniversalIN4cute5tupleIJiiiiEEENS1_10collective13CollectiveMmaINS1_37MainloopSm90TmaGmmaWarpSpecializedFP8ILi14ENS5_IJNS4_1CILi1EEESB_SB_EEENS1_32KernelTmaWarpSpecializedPingpongEEENS5_IJNSA_ILi64EEESF_NSA_ILi128EEEEEENS_12float_e4m3_tENS5_IJlSB_lEEESI_SJ_NS4_8TiledMMAINS4_8MMA_AtomIJNS4_4SM904GMMA30MMA_64x64x32_F32E4M3E4M3_SS_TNILNSN_7ScaleInE1ELSP_1EEEEEENS4_6LayoutISC_NS5_IJNSA_ILi0EEEST_ST_EEEEENS5_IJNS4_10UnderscoreESW_SW_EEEEENS4_13SM90_TMA_LOADENS4_14ComposedLayoutINS4_7SwizzleILi3ELi4ELi3EEENS4_18smem_ptr_flag_bitsILi8EEENSS_INS5_IJNSA_ILi8EEESG_EEENS5_IJSG_SB_EEEEEEEvNS4_8identityESZ_S19_vS1A_EENS_8epilogue10collective6detail29Sm90TmaWarpSpecializedAdapterINS1D_15DefaultEpilogueISI_SJ_SJ_NS1C_6thread17LinearCombinationISI_Li1EffLNS1H_9ScaleType4KindE0ELNS_15FloatRoundStyleE2ESI_EENS1_15EpilogueDefaultEEEEEvvEEEEvNT_6ParamsE --------------------------
	.section	.nv.constant0._ZN7cutlass13device_kernelINS_4gemm6kernel13GemmUniversalIN4cute5tupleIJiiiiEEENS1_10collective13CollectiveMmaINS1_37MainloopSm90TmaGmmaWarpSpecializedFP8ILi14ENS5_IJNS4_1CILi1EEESB_SB_EEENS1_32KernelTmaWarpSpecializedPingpongEEENS5_IJNSA_ILi64EEESF_NSA_ILi128EEEEEENS_12float_e4m3_tENS5_IJlSB_lEEESI_SJ_NS4_8TiledMMAINS4_8MMA_AtomIJNS4_4SM904GMMA30MMA_64x64x32_F32E4M3E4M3_SS_TNILNSN_7ScaleInE1ELSP_1EEEEEENS4_6LayoutISC_NS5_IJNSA_ILi0EEEST_ST_EEEEENS5_IJNS4_10UnderscoreESW_SW_EEEEENS4_13SM90_TMA_LOADENS4_14ComposedLayoutINS4_7SwizzleILi3ELi4ELi3EEENS4_18smem_ptr_flag_bitsILi8EEENSS_INS5_IJNSA_ILi8EEESG_EEENS5_IJSG_SB_EEEEEEEvNS4_8identityESZ_S19_vS1A_EENS_8epilogue10collective6detail29Sm90TmaWarpSpecializedAdapterINS1D_15DefaultEpilogueISI_SJ_SJ_NS1C_6thread17LinearCombinationISI_Li1EffLNS1H_9ScaleType4KindE0ELNS_15FloatRoundStyleE2ESI_EENS1_15EpilogueDefaultEEEEEvvEEEEvNT_6ParamsE,"a",@progbits
	.sectionflags	@""
	.align	4
.nv.constant0._ZN7cutlass13device_kernelINS_4gemm6kernel13GemmUniversalIN4cute5tupleIJiiiiEEENS1_10collective13CollectiveMmaINS1_37MainloopSm90TmaGmmaWarpSpecializedFP8ILi14ENS5_IJNS4_1CILi1EEESB_SB_EEENS1_32KernelTmaWarpSpecializedPingpongEEENS5_IJNSA_ILi64EEESF_NSA_ILi128EEEEEENS_12float_e4m3_tENS5_IJlSB_lEEESI_SJ_NS4_8TiledMMAINS4_8MMA_AtomIJNS4_4SM904GMMA30MMA_64x64x32_F32E4M3E4M3_SS_TNILNSN_7ScaleInE1ELSP_1EEEEEENS4_6LayoutISC_NS5_IJNSA_ILi0EEEST_ST_EEEEENS5_IJNS4_10UnderscoreESW_SW_EEEEENS4_13SM90_TMA_LOADENS4_14ComposedLayoutINS4_7SwizzleILi3ELi4ELi3EEENS4_18smem_ptr_flag_bitsILi8EEENSS_INS5_IJNSA_ILi8EEESG_EEENS5_IJSG_SB_EEEEEEEvNS4_8identityESZ_S19_vS1A_EENS_8epilogue10collective6detail29Sm90TmaWarpSpecializedAdapterINS1D_15DefaultEpilogueISI_SJ_SJ_NS1C_6thread17LinearCombinationISI_Li1EffLNS1H_9ScaleType4KindE0ELNS_15FloatRoundStyleE2ESI_EENS1_15EpilogueDefaultEEEEEvvEEEEvNT_6ParamsE:
	.zero		1664


//--------------------- SYMBOLS --------------------------

	.type		.nv.reservedSmem.offset0,@object
	.size		.nv.reservedSmem.offset0,0x4
